//
// Generated by NVIDIA NVVM Compiler
//
// Compiler Build ID: CL-36424714
// Cuda compilation tools, release 13.0, V13.0.88
// Based on NVVM 20.0.0
//

.version 9.0
.target sm_100
.address_size 64

.func  (.param .b64 func_retval0) __internal_accurate_pow
(
	.param .b64 __internal_accurate_pow_param_0
)
;

.entry _Z27ComplexPointwiseMulAndScaleP6float2S0_Pdii(
	.param .u64 .ptr .align 1 _Z27ComplexPointwiseMulAndScaleP6float2S0_Pdii_param_0,
	.param .u64 .ptr .align 1 _Z27ComplexPointwiseMulAndScaleP6float2S0_Pdii_param_1,
	.param .u64 .ptr .align 1 _Z27ComplexPointwiseMulAndScaleP6float2S0_Pdii_param_2,
	.param .u32 _Z27ComplexPointwiseMulAndScaleP6float2S0_Pdii_param_3,
	.param .u32 _Z27ComplexPointwiseMulAndScaleP6float2S0_Pdii_param_4
)
{
	.reg .pred 	%p<60>;
	.reg .b32 	%r<106>;
	.reg .b32 	%f<5>;
	.reg .b64 	%rd<36>;
	.reg .b64 	%fd<76>;

	ld.param.u64 	%rd6, [_Z27ComplexPointwiseMulAndScaleP6float2S0_Pdii_param_2];
	ld.param.u32 	%r34, [_Z27ComplexPointwiseMulAndScaleP6float2S0_Pdii_param_3];
	ld.param.u32 	%r35, [_Z27ComplexPointwiseMulAndScaleP6float2S0_Pdii_param_4];
	cvta.to.global.u64 	%rd1, %rd6;
	mov.u32 	%r36, %ntid.x;
	mov.u32 	%r37, %nctaid.x;
	mul.lo.s32 	%r1, %r36, %r37;
	mov.u32 	%r38, %ctaid.x;
	mov.u32 	%r39, %tid.x;
	mad.lo.s32 	%r104, %r38, %r36, %r39;
	sub.s32 	%r3, %r34, %r35;
	setp.gt.s32 	%p2, %r104, %r3;
	@%p2 bra 	$L__BB0_41;
	ld.param.u32 	%r96, [_Z27ComplexPointwiseMulAndScaleP6float2S0_Pdii_param_4];
	add.s32 	%r4, %r96, -1;
	setp.lt.s32 	%p3, %r96, 1;
	mov.f64 	%fd30, 0d4000000000000000;
	{
	.reg .b32 %temp; 
	mov.b64 	{%temp, %r5}, %fd30;
	}
	and.b32  	%r6, %r5, 2146435072;
	setp.eq.s32 	%p4, %r6, 1062207488;
	setp.lt.s32 	%p5, %r5, 0;
	selp.b32 	%r7, 0, 2146435072, %p5;
	and.b32  	%r40, %r5, 2147483647;
	setp.ne.s32 	%p6, %r40, 1071644672;
	and.pred  	%p1, %p4, %p6;
	@%p3 bra 	$L__BB0_26;
$L__BB0_2:
	add.s32 	%r55, %r4, %r104;
	setp.ge.s32 	%p17, %r55, %r34;
	@%p17 bra 	$L__BB0_25;
	ld.param.u32 	%r98, [_Z27ComplexPointwiseMulAndScaleP6float2S0_Pdii_param_4];
	neg.s32 	%r101, %r98;
	mul.wide.s32 	%rd22, %r104, 8;
	add.s64 	%rd2, %rd1, %rd22;
	mov.b64 	%rd23, 0;
	st.global.u64 	[%rd2], %rd23;
	mov.f64 	%fd71, 0d0000000000000000;
	mov.u32 	%r100, %r104;
$L__BB0_4:
	ld.param.u64 	%rd33, [_Z27ComplexPointwiseMulAndScaleP6float2S0_Pdii_param_0];
	setp.lt.s32 	%p18, %r5, 0;
	setp.eq.s32 	%p19, %r6, 1062207488;
	mul.wide.s32 	%rd24, %r100, 8;
	cvta.to.global.u64 	%rd25, %rd33;
	add.s64 	%rd26, %rd25, %rd24;
	add.s64 	%rd3, %rd26, 4;
	ld.global.f32 	%f1, [%rd26];
	cvt.f64.f32 	%fd2, %f1;
	{
	.reg .b32 %temp; 
	mov.b64 	{%temp, %r12}, %fd2;
	}
	abs.f64 	%fd3, %fd2;
	{ // callseq 0, 0
	.param .b64 param0;
	st.param.f64 	[param0], %fd3;
	.param .b64 retval0;
	call.uni (retval0), 
	__internal_accurate_pow, 
	(
	param0
	);
	ld.param.f64 	%fd32, [retval0];
	} // callseq 0
	setp.lt.s32 	%p21, %r12, 0;
	neg.f64 	%fd34, %fd32;
	selp.f64 	%fd35, %fd34, %fd32, %p19;
	selp.f64 	%fd36, %fd35, %fd32, %p21;
	setp.eq.f32 	%p22, %f1, 0f00000000;
	selp.b32 	%r56, %r12, 0, %p19;
	or.b32  	%r57, %r56, 2146435072;
	selp.b32 	%r58, %r57, %r56, %p18;
	mov.b32 	%r59, 0;
	mov.b64 	%fd37, {%r59, %r58};
	selp.f64 	%fd72, %fd37, %fd36, %p22;
	add.f64 	%fd38, %fd2, 0d4000000000000000;
	{
	.reg .b32 %temp; 
	mov.b64 	{%temp, %r60}, %fd38;
	}
	and.b32  	%r61, %r60, 2146435072;
	setp.ne.s32 	%p23, %r61, 2146435072;
	@%p23 bra 	$L__BB0_9;
	setp.nan.f32 	%p24, %f1, %f1;
	@%p24 bra 	$L__BB0_8;
	setp.neu.f64 	%p25, %fd3, 0d7FF0000000000000;
	@%p25 bra 	$L__BB0_9;
	setp.lt.s32 	%p26, %r12, 0;
	or.b32  	%r62, %r7, -2147483648;
	selp.b32 	%r63, %r62, %r7, %p1;
	selp.b32 	%r64, %r63, %r7, %p26;
	mov.b32 	%r65, 0;
	mov.b64 	%fd72, {%r65, %r64};
	bra.uni 	$L__BB0_9;
$L__BB0_8:
	mov.f64 	%fd39, 0d4000000000000000;
	add.rn.f64 	%fd72, %fd2, %fd39;
$L__BB0_9:
	setp.lt.s32 	%p27, %r5, 0;
	setp.eq.s32 	%p28, %r6, 1062207488;
	setp.eq.f32 	%p30, %f1, 0f3F800000;
	selp.f64 	%fd8, 0d3FF0000000000000, %fd72, %p30;
	ld.global.f32 	%f2, [%rd3];
	cvt.f64.f32 	%fd9, %f2;
	{
	.reg .b32 %temp; 
	mov.b64 	{%temp, %r13}, %fd9;
	}
	abs.f64 	%fd10, %fd9;
	{ // callseq 1, 0
	.param .b64 param0;
	st.param.f64 	[param0], %fd10;
	.param .b64 retval0;
	call.uni (retval0), 
	__internal_accurate_pow, 
	(
	param0
	);
	ld.param.f64 	%fd40, [retval0];
	} // callseq 1
	setp.lt.s32 	%p31, %r13, 0;
	neg.f64 	%fd42, %fd40;
	selp.f64 	%fd43, %fd42, %fd40, %p28;
	selp.f64 	%fd44, %fd43, %fd40, %p31;
	setp.eq.f32 	%p32, %f2, 0f00000000;
	selp.b32 	%r66, %r13, 0, %p28;
	or.b32  	%r67, %r66, 2146435072;
	selp.b32 	%r68, %r67, %r66, %p27;
	mov.b32 	%r69, 0;
	mov.b64 	%fd45, {%r69, %r68};
	selp.f64 	%fd73, %fd45, %fd44, %p32;
	add.f64 	%fd46, %fd9, 0d4000000000000000;
	{
	.reg .b32 %temp; 
	mov.b64 	{%temp, %r70}, %fd46;
	}
	and.b32  	%r71, %r70, 2146435072;
	setp.ne.s32 	%p33, %r71, 2146435072;
	@%p33 bra 	$L__BB0_14;
	setp.nan.f32 	%p34, %f2, %f2;
	@%p34 bra 	$L__BB0_13;
	setp.neu.f64 	%p35, %fd10, 0d7FF0000000000000;
	@%p35 bra 	$L__BB0_14;
	setp.lt.s32 	%p36, %r13, 0;
	or.b32  	%r72, %r7, -2147483648;
	selp.b32 	%r73, %r72, %r7, %p1;
	selp.b32 	%r74, %r73, %r7, %p36;
	mov.b32 	%r75, 0;
	mov.b64 	%fd73, {%r75, %r74};
	bra.uni 	$L__BB0_14;
$L__BB0_13:
	mov.f64 	%fd47, 0d4000000000000000;
	add.rn.f64 	%fd73, %fd9, %fd47;
$L__BB0_14:
	ld.param.u64 	%rd34, [_Z27ComplexPointwiseMulAndScaleP6float2S0_Pdii_param_1];
	setp.lt.s32 	%p37, %r5, 0;
	setp.eq.s32 	%p38, %r6, 1062207488;
	setp.eq.f32 	%p40, %f2, 0f3F800000;
	selp.f64 	%fd48, 0d3FF0000000000000, %fd73, %p40;
	add.f64 	%fd15, %fd8, %fd48;
	cvta.to.global.u64 	%rd27, %rd34;
	add.s64 	%rd29, %rd27, %rd22;
	ld.global.f32 	%f3, [%rd29];
	cvt.f64.f32 	%fd16, %f3;
	{
	.reg .b32 %temp; 
	mov.b64 	{%temp, %r14}, %fd16;
	}
	abs.f64 	%fd17, %fd16;
	{ // callseq 2, 0
	.param .b64 param0;
	st.param.f64 	[param0], %fd17;
	.param .b64 retval0;
	call.uni (retval0), 
	__internal_accurate_pow, 
	(
	param0
	);
	ld.param.f64 	%fd49, [retval0];
	} // callseq 2
	setp.lt.s32 	%p41, %r14, 0;
	neg.f64 	%fd51, %fd49;
	selp.f64 	%fd52, %fd51, %fd49, %p38;
	selp.f64 	%fd53, %fd52, %fd49, %p41;
	setp.eq.f32 	%p42, %f3, 0f00000000;
	selp.b32 	%r76, %r14, 0, %p38;
	or.b32  	%r77, %r76, 2146435072;
	selp.b32 	%r78, %r77, %r76, %p37;
	mov.b32 	%r79, 0;
	mov.b64 	%fd54, {%r79, %r78};
	selp.f64 	%fd74, %fd54, %fd53, %p42;
	add.f64 	%fd55, %fd16, 0d4000000000000000;
	{
	.reg .b32 %temp; 
	mov.b64 	{%temp, %r80}, %fd55;
	}
	and.b32  	%r81, %r80, 2146435072;
	setp.ne.s32 	%p43, %r81, 2146435072;
	@%p43 bra 	$L__BB0_19;
	setp.nan.f32 	%p44, %f3, %f3;
	@%p44 bra 	$L__BB0_18;
	setp.neu.f64 	%p45, %fd17, 0d7FF0000000000000;
	@%p45 bra 	$L__BB0_19;
	setp.lt.s32 	%p46, %r14, 0;
	or.b32  	%r82, %r7, -2147483648;
	selp.b32 	%r83, %r82, %r7, %p1;
	selp.b32 	%r84, %r83, %r7, %p46;
	mov.b32 	%r85, 0;
	mov.b64 	%fd74, {%r85, %r84};
	bra.uni 	$L__BB0_19;
$L__BB0_18:
	mov.f64 	%fd56, 0d4000000000000000;
	add.rn.f64 	%fd74, %fd16, %fd56;
$L__BB0_19:
	ld.param.u64 	%rd35, [_Z27ComplexPointwiseMulAndScaleP6float2S0_Pdii_param_1];
	setp.lt.s32 	%p47, %r5, 0;
	setp.eq.s32 	%p48, %r6, 1062207488;
	setp.eq.f32 	%p50, %f3, 0f3F800000;
	selp.f64 	%fd22, 0d3FF0000000000000, %fd74, %p50;
	cvta.to.global.u64 	%rd30, %rd35;
	add.s64 	%rd32, %rd30, %rd22;
	ld.global.f32 	%f4, [%rd32+4];
	cvt.f64.f32 	%fd23, %f4;
	{
	.reg .b32 %temp; 
	mov.b64 	{%temp, %r15}, %fd23;
	}
	abs.f64 	%fd24, %fd23;
	{ // callseq 3, 0
	.param .b64 param0;
	st.param.f64 	[param0], %fd24;
	.param .b64 retval0;
	call.uni (retval0), 
	__internal_accurate_pow, 
	(
	param0
	);
	ld.param.f64 	%fd57, [retval0];
	} // callseq 3
	setp.lt.s32 	%p51, %r15, 0;
	neg.f64 	%fd59, %fd57;
	selp.f64 	%fd60, %fd59, %fd57, %p48;
	selp.f64 	%fd61, %fd60, %fd57, %p51;
	setp.eq.f32 	%p52, %f4, 0f00000000;
	selp.b32 	%r86, %r15, 0, %p48;
	or.b32  	%r87, %r86, 2146435072;
	selp.b32 	%r88, %r87, %r86, %p47;
	mov.b32 	%r89, 0;
	mov.b64 	%fd62, {%r89, %r88};
	selp.f64 	%fd75, %fd62, %fd61, %p52;
	add.f64 	%fd63, %fd23, 0d4000000000000000;
	{
	.reg .b32 %temp; 
	mov.b64 	{%temp, %r90}, %fd63;
	}
	and.b32  	%r91, %r90, 2146435072;
	setp.ne.s32 	%p53, %r91, 2146435072;
	@%p53 bra 	$L__BB0_24;
	setp.nan.f32 	%p54, %f4, %f4;
	@%p54 bra 	$L__BB0_23;
	setp.neu.f64 	%p55, %fd24, 0d7FF0000000000000;
	@%p55 bra 	$L__BB0_24;
	or.b32  	%r92, %r7, -2147483648;
	selp.b32 	%r93, %r92, %r7, %p1;
	selp.b32 	%r94, %r93, %r7, %p51;
	mov.b32 	%r95, 0;
	mov.b64 	%fd75, {%r95, %r94};
	bra.uni 	$L__BB0_24;
$L__BB0_23:
	mov.f64 	%fd64, 0d4000000000000000;
	add.rn.f64 	%fd75, %fd23, %fd64;
$L__BB0_24:
	setp.eq.f32 	%p57, %f4, 0f3F800000;
	selp.f64 	%fd65, 0d3FF0000000000000, %fd75, %p57;
	add.f64 	%fd66, %fd22, %fd65;
	sqrt.rn.f64 	%fd67, %fd66;
	sqrt.rn.f64 	%fd68, %fd15;
	sub.f64 	%fd69, %fd68, %fd67;
	abs.f64 	%fd70, %fd69;
	add.f64 	%fd71, %fd71, %fd70;
	st.global.f64 	[%rd2], %fd71;
	add.s32 	%r101, %r101, 1;
	setp.ne.s32 	%p58, %r101, 0;
	add.s32 	%r100, %r100, 1;
	@%p58 bra 	$L__BB0_4;
$L__BB0_25:
	add.s32 	%r104, %r104, %r1;
	setp.gt.s32 	%p59, %r104, %r3;
	@%p59 bra 	$L__BB0_41;
	bra.uni 	$L__BB0_2;
$L__BB0_26:
	ld.param.u32 	%r97, [_Z27ComplexPointwiseMulAndScaleP6float2S0_Pdii_param_4];
	sub.s32 	%r41, %r34, %r97;
	add.s32 	%r42, %r41, 1;
	add.s32 	%r43, %r104, %r1;
	max.s32 	%r44, %r42, %r43;
	setp.lt.s32 	%p7, %r43, %r42;
	selp.u32 	%r45, 1, 0, %p7;
	add.s32 	%r46, %r43, %r45;
	sub.s32 	%r47, %r44, %r46;
	max.u32 	%r48, %r1, 1;
	div.u32 	%r49, %r47, %r48;
	add.s32 	%r19, %r49, %r45;
	and.b32  	%r50, %r19, 3;
	setp.eq.s32 	%p8, %r50, 3;
	@%p8 bra 	$L__BB0_31;
	add.s32 	%r52, %r19, 1;
	and.b32  	%r20, %r52, 3;
	mov.b32 	%r103, 0;
$L__BB0_28:
	.pragma "nounroll";
	add.s32 	%r53, %r4, %r104;
	setp.ge.s32 	%p9, %r53, %r34;
	@%p9 bra 	$L__BB0_30;
	mul.wide.s32 	%rd7, %r104, 8;
	add.s64 	%rd8, %rd1, %rd7;
	mov.b64 	%rd9, 0;
	st.global.u64 	[%rd8], %rd9;
$L__BB0_30:
	add.s32 	%r104, %r104, %r1;
	add.s32 	%r103, %r103, 1;
	setp.ne.s32 	%p10, %r103, %r20;
	@%p10 bra 	$L__BB0_28;
$L__BB0_31:
	setp.lt.u32 	%p11, %r19, 3;
	@%p11 bra 	$L__BB0_41;
$L__BB0_32:
	add.s32 	%r27, %r4, %r104;
	setp.ge.s32 	%p12, %r27, %r34;
	@%p12 bra 	$L__BB0_34;
	mul.wide.s32 	%rd10, %r104, 8;
	add.s64 	%rd11, %rd1, %rd10;
	mov.b64 	%rd12, 0;
	st.global.u64 	[%rd11], %rd12;
$L__BB0_34:
	add.s32 	%r28, %r104, %r1;
	add.s32 	%r29, %r27, %r1;
	setp.ge.s32 	%p13, %r29, %r34;
	@%p13 bra 	$L__BB0_36;
	mul.wide.s32 	%rd13, %r28, 8;
	add.s64 	%rd14, %rd1, %rd13;
	mov.b64 	%rd15, 0;
	st.global.u64 	[%rd14], %rd15;
$L__BB0_36:
	add.s32 	%r30, %r28, %r1;
	add.s32 	%r31, %r29, %r1;
	setp.ge.s32 	%p14, %r31, %r34;
	@%p14 bra 	$L__BB0_38;
	mul.wide.s32 	%rd16, %r30, 8;
	add.s64 	%rd17, %rd1, %rd16;
	mov.b64 	%rd18, 0;
	st.global.u64 	[%rd17], %rd18;
$L__BB0_38:
	add.s32 	%r32, %r30, %r1;
	add.s32 	%r54, %r31, %r1;
	setp.ge.s32 	%p15, %r54, %r34;
	@%p15 bra 	$L__BB0_40;
	mul.wide.s32 	%rd19, %r32, 8;
	add.s64 	%rd20, %rd1, %rd19;
	mov.b64 	%rd21, 0;
	st.global.u64 	[%rd20], %rd21;
$L__BB0_40:
	add.s32 	%r104, %r32, %r1;
	setp.le.s32 	%p16, %r104, %r3;
	@%p16 bra 	$L__BB0_32;
$L__BB0_41:
	ret;

}
.func  (.param .b64 func_retval0) __internal_accurate_pow(
	.param .b64 __internal_accurate_pow_param_0
)
{
	.reg .pred 	%p<8>;
	.reg .b32 	%r<49>;
	.reg .b32 	%f<3>;
	.reg .b64 	%fd<109>;

	ld.param.f64 	%fd10, [__internal_accurate_pow_param_0];
	{
	.reg .b32 %temp; 
	mov.b64 	{%temp, %r46}, %fd10;
	}
	{
	.reg .b32 %temp; 
	mov.b64 	{%r45, %temp}, %fd10;
	}
	shr.u32 	%r47, %r46, 20;
	setp.gt.u32 	%p1, %r46, 1048575;
	@%p1 bra 	$L__BB1_2;
	mul.f64 	%fd11, %fd10, 0d4350000000000000;
	{
	.reg .b32 %temp; 
	mov.b64 	{%temp, %r46}, %fd11;
	}
	{
	.reg .b32 %temp; 
	mov.b64 	{%r45, %temp}, %fd11;
	}
	shr.u32 	%r16, %r46, 20;
	add.s32 	%r47, %r16, -54;
$L__BB1_2:
	add.s32 	%r48, %r47, -1023;
	and.b32  	%r17, %r46, -2146435073;
	or.b32  	%r18, %r17, 1072693248;
	mov.b64 	%fd107, {%r45, %r18};
	setp.lt.u32 	%p2, %r18, 1073127583;
	@%p2 bra 	$L__BB1_4;
	{
	.reg .b32 %temp; 
	mov.b64 	{%r19, %temp}, %fd107;
	}
	{
	.reg .b32 %temp; 
	mov.b64 	{%temp, %r20}, %fd107;
	}
	add.s32 	%r21, %r20, -1048576;
	mov.b64 	%fd107, {%r19, %r21};
	add.s32 	%r48, %r47, -1022;
$L__BB1_4:
	add.f64 	%fd12, %fd107, 0dBFF0000000000000;
	add.f64 	%fd13, %fd107, 0d3FF0000000000000;
	rcp.approx.ftz.f64 	%fd14, %fd13;
	neg.f64 	%fd15, %fd13;
	fma.rn.f64 	%fd16, %fd15, %fd14, 0d3FF0000000000000;
	fma.rn.f64 	%fd17, %fd16, %fd16, %fd16;
	fma.rn.f64 	%fd18, %fd17, %fd14, %fd14;
	mul.f64 	%fd19, %fd12, %fd18;
	fma.rn.f64 	%fd20, %fd12, %fd18, %fd19;
	mul.f64 	%fd21, %fd20, %fd20;
	fma.rn.f64 	%fd22, %fd21, 0d3EB0F5FF7D2CAFE2, 0d3ED0F5D241AD3B5A;
	fma.rn.f64 	%fd23, %fd22, %fd21, 0d3EF3B20A75488A3F;
	fma.rn.f64 	%fd24, %fd23, %fd21, 0d3F1745CDE4FAECD5;
	fma.rn.f64 	%fd25, %fd24, %fd21, 0d3F3C71C7258A578B;
	fma.rn.f64 	%fd26, %fd25, %fd21, 0d3F6249249242B910;
	fma.rn.f64 	%fd27, %fd26, %fd21, 0d3F89999999999DFB;
	sub.f64 	%fd28, %fd12, %fd20;
	add.f64 	%fd29, %fd28, %fd28;
	neg.f64 	%fd30, %fd20;
	fma.rn.f64 	%fd31, %fd30, %fd12, %fd29;
	mul.f64 	%fd32, %fd18, %fd31;
	fma.rn.f64 	%fd33, %fd21, %fd27, 0d3FB5555555555555;
	mov.f64 	%fd34, 0d3FB5555555555555;
	sub.f64 	%fd35, %fd34, %fd33;
	fma.rn.f64 	%fd36, %fd21, %fd27, %fd35;
	add.f64 	%fd37, %fd36, 0dBC46A4CB00B9E7B0;
	add.f64 	%fd38, %fd33, %fd37;
	sub.f64 	%fd39, %fd33, %fd38;
	add.f64 	%fd40, %fd37, %fd39;
	mul.rn.f64 	%fd41, %fd20, %fd20;
	neg.f64 	%fd42, %fd41;
	fma.rn.f64 	%fd43, %fd20, %fd20, %fd42;
	{
	.reg .b32 %temp; 
	mov.b64 	{%r22, %temp}, %fd32;
	}
	{
	.reg .b32 %temp; 
	mov.b64 	{%temp, %r23}, %fd32;
	}
	add.s32 	%r24, %r23, 1048576;
	mov.b64 	%fd44, {%r22, %r24};
	fma.rn.f64 	%fd45, %fd20, %fd44, %fd43;
	mul.rn.f64 	%fd46, %fd41, %fd20;
	neg.f64 	%fd47, %fd46;
	fma.rn.f64 	%fd48, %fd41, %fd20, %fd47;
	fma.rn.f64 	%fd49, %fd41, %fd32, %fd48;
	fma.rn.f64 	%fd50, %fd45, %fd20, %fd49;
	mul.rn.f64 	%fd51, %fd38, %fd46;
	neg.f64 	%fd52, %fd51;
	fma.rn.f64 	%fd53, %fd38, %fd46, %fd52;
	fma.rn.f64 	%fd54, %fd38, %fd50, %fd53;
	fma.rn.f64 	%fd55, %fd40, %fd46, %fd54;
	add.f64 	%fd56, %fd51, %fd55;
	sub.f64 	%fd57, %fd51, %fd56;
	add.f64 	%fd58, %fd55, %fd57;
	add.f64 	%fd59, %fd20, %fd56;
	sub.f64 	%fd60, %fd20, %fd59;
	add.f64 	%fd61, %fd56, %fd60;
	add.f64 	%fd62, %fd58, %fd61;
	add.f64 	%fd63, %fd32, %fd62;
	add.f64 	%fd64, %fd59, %fd63;
	sub.f64 	%fd65, %fd59, %fd64;
	add.f64 	%fd66, %fd63, %fd65;
	xor.b32  	%r25, %r48, -2147483648;
	mov.b32 	%r26, 1127219200;
	mov.b64 	%fd67, {%r25, %r26};
	mov.b32 	%r27, -2147483648;
	mov.b64 	%fd68, {%r27, %r26};
	sub.f64 	%fd69, %fd67, %fd68;
	fma.rn.f64 	%fd70, %fd69, 0d3FE62E42FEFA39EF, %fd64;
	fma.rn.f64 	%fd71, %fd69, 0dBFE62E42FEFA39EF, %fd70;
	sub.f64 	%fd72, %fd71, %fd64;
	sub.f64 	%fd73, %fd66, %fd72;
	fma.rn.f64 	%fd74, %fd69, 0d3C7ABC9E3B39803F, %fd73;
	add.f64 	%fd75, %fd70, %fd74;
	sub.f64 	%fd76, %fd70, %fd75;
	add.f64 	%fd77, %fd74, %fd76;
	mov.f64 	%fd78, 0d4000000000000000;
	{
	.reg .b32 %temp; 
	mov.b64 	{%temp, %r28}, %fd78;
	}
	{
	.reg .b32 %temp; 
	mov.b64 	{%r29, %temp}, %fd78;
	}
	shl.b32 	%r30, %r28, 1;
	setp.gt.u32 	%p3, %r30, -33554433;
	and.b32  	%r31, %r28, -15728641;
	selp.b32 	%r32, %r31, %r28, %p3;
	mov.b64 	%fd79, {%r29, %r32};
	mul.rn.f64 	%fd80, %fd75, %fd79;
	neg.f64 	%fd81, %fd80;
	fma.rn.f64 	%fd82, %fd75, %fd79, %fd81;
	fma.rn.f64 	%fd83, %fd77, %fd79, %fd82;
	add.f64 	%fd4, %fd80, %fd83;
	sub.f64 	%fd84, %fd80, %fd4;
	add.f64 	%fd5, %fd83, %fd84;
	fma.rn.f64 	%fd85, %fd4, 0d3FF71547652B82FE, 0d4338000000000000;
	{
	.reg .b32 %temp; 
	mov.b64 	{%r13, %temp}, %fd85;
	}
	mov.f64 	%fd86, 0dC338000000000000;
	add.rn.f64 	%fd87, %fd85, %fd86;
	fma.rn.f64 	%fd88, %fd87, 0dBFE62E42FEFA39EF, %fd4;
	fma.rn.f64 	%fd89, %fd87, 0dBC7ABC9E3B39803F, %fd88;
	fma.rn.f64 	%fd90, %fd89, 0d3E5ADE1569CE2BDF, 0d3E928AF3FCA213EA;
	fma.rn.f64 	%fd91, %fd90, %fd89, 0d3EC71DEE62401315;
	fma.rn.f64 	%fd92, %fd91, %fd89, 0d3EFA01997C89EB71;
	fma.rn.f64 	%fd93, %fd92, %fd89, 0d3F2A01A014761F65;
	fma.rn.f64 	%fd94, %fd93, %fd89, 0d3F56C16C1852B7AF;
	fma.rn.f64 	%fd95, %fd94, %fd89, 0d3F81111111122322;
	fma.rn.f64 	%fd96, %fd95, %fd89, 0d3FA55555555502A1;
	fma.rn.f64 	%fd97, %fd96, %fd89, 0d3FC5555555555511;
	fma.rn.f64 	%fd98, %fd97, %fd89, 0d3FE000000000000B;
	fma.rn.f64 	%fd99, %fd98, %fd89, 0d3FF0000000000000;
	fma.rn.f64 	%fd100, %fd99, %fd89, 0d3FF0000000000000;
	{
	.reg .b32 %temp; 
	mov.b64 	{%r14, %temp}, %fd100;
	}
	{
	.reg .b32 %temp; 
	mov.b64 	{%temp, %r15}, %fd100;
	}
	shl.b32 	%r33, %r13, 20;
	add.s32 	%r34, %r33, %r15;
	mov.b64 	%fd108, {%r14, %r34};
	{
	.reg .b32 %temp; 
	mov.b64 	{%temp, %r35}, %fd4;
	}
	mov.b32 	%f2, %r35;
	abs.f32 	%f1, %f2;
	setp.lt.f32 	%p4, %f1, 0f4086232B;
	@%p4 bra 	$L__BB1_7;
	setp.lt.f64 	%p5, %fd4, 0d0000000000000000;
	add.f64 	%fd101, %fd4, 0d7FF0000000000000;
	selp.f64 	%fd108, 0d0000000000000000, %fd101, %p5;
	setp.geu.f32 	%p6, %f1, 0f40874800;
	@%p6 bra 	$L__BB1_7;
	shr.u32 	%r36, %r13, 31;
	add.s32 	%r37, %r13, %r36;
	shr.s32 	%r38, %r37, 1;
	shl.b32 	%r39, %r38, 20;
	add.s32 	%r40, %r15, %r39;
	mov.b64 	%fd102, {%r14, %r40};
	sub.s32 	%r41, %r13, %r38;
	shl.b32 	%r42, %r41, 20;
	add.s32 	%r43, %r42, 1072693248;
	mov.b32 	%r44, 0;
	mov.b64 	%fd103, {%r44, %r43};
	mul.f64 	%fd108, %fd103, %fd102;
$L__BB1_7:
	abs.f64 	%fd104, %fd108;
	setp.eq.f64 	%p7, %fd104, 0d7FF0000000000000;
	fma.rn.f64 	%fd105, %fd108, %fd5, %fd108;
	selp.f64 	%fd106, %fd108, %fd105, %p7;
	st.param.f64 	[func_retval0], %fd106;
	ret;

}


// ===== COMPILED SASS (sm_100) =====

	.target	sm_100

	.elftype	@"ET_EXEC"


//--------------------- .note.nv.tkinfo           --------------------------
	.section	.note.nv.tkinfo,"",@"SHT_NOTE"
	.sectionflags	@"SHF_NOTE_NV_TKINFO"
	.tkinfo
        /*0018*/ 	.word	0x00000002
        /*0030*/ 	.string	""
        /*0030*/ 	.string	"ptxas"
        /*0030*/ 	.string	"Cuda compilation tools, release 13.0, V13.0.88"
        /*0030*/ 	.string	"Build cuda_13.0.r13.0/compiler.36424714_0"
        /*0030*/ 	.string	"-arch sm_100 -m 64 "



//--------------------- .note.nv.cuinfo           --------------------------
	.section	.note.nv.cuinfo,"",@"SHT_NOTE"
	.sectionflags	@"SHF_NOTE_NV_CUINFO"
        /*0018*/ 	.short	0x0002
        /*001a*/ 	.short	0x0064
        /*001c*/ 	.short	0x0082
	.zero		2


//--------------------- .nv.info                  --------------------------
	.section	.nv.info,"",@"SHT_CUDA_INFO"
	.align	4


	//----- nvinfo : EIATTR_REGCOUNT
	.align		4
        /*0000*/ 	.byte	0x04, 0x2f
        /*0002*/ 	.short	(.L_1 - .L_0)
	.align		4
.L_0:
        /*0004*/ 	.word	index@(_Z27ComplexPointwiseMulAndScaleP6float2S0_Pdii)
        /*0008*/ 	.word	0x00000028


	//----- nvinfo : EIATTR_FRAME_SIZE
	.align		4
.L_1:
        /*000c*/ 	.byte	0x04, 0x11
        /*000e*/ 	.short	(.L_3 - .L_2)
	.align		4
.L_2:
        /*0010*/ 	.word	index@($_Z27ComplexPointwiseMulAndScaleP6float2S0_Pdii$__internal_accurate_pow)
        /*0014*/ 	.word	0x00000000


	//----- nvinfo : EIATTR_FRAME_SIZE
	.align		4
.L_3:
        /*0018*/ 	.byte	0x04, 0x11
        /*001a*/ 	.short	(.L_5 - .L_4)
	.align		4
.L_4:
        /*001c*/ 	.word	index@($__internal_0_$__cuda_sm20_dsqrt_rn_f64_mediumpath_v1)
        /*0020*/ 	.word	0x00000000


	//----- nvinfo : EIATTR_FRAME_SIZE
	.align		4
.L_5:
        /*0024*/ 	.byte	0x04, 0x11
        /*0026*/ 	.short	(.L_7 - .L_6)
	.align		4
.L_6:
        /*0028*/ 	.word	index@(_Z27ComplexPointwiseMulAndScaleP6float2S0_Pdii)
        /*002c*/ 	.word	0x00000000


	//----- nvinfo : EIATTR_MIN_STACK_SIZE
	.align		4
.L_7:
        /*0030*/ 	.byte	0x04, 0x12
        /*0032*/ 	.short	(.L_9 - .L_8)
	.align		4
.L_8:
        /*0034*/ 	.word	index@(_Z27ComplexPointwiseMulAndScaleP6float2S0_Pdii)
        /*0038*/ 	.word	0x00000000
.L_9:


//--------------------- .nv.compat                --------------------------
	.section	.nv.compat,"",@"SHT_CUDA_COMPAT_INFO"
	.align	4
        /*0000*/ 	.byte	0x02, 0x09, 0x00, 0x00, 0x02, 0x02, 0x01, 0x00, 0x02, 0x05, 0x05, 0x00, 0x03, 0x07, 0x01, 0x01
        /*0010*/ 	.byte	0x02, 0x03, 0x00, 0x00, 0x02, 0x06, 0x01, 0x00, 0x04, 0x0b, 0x08, 0x00, 0x01, 0x00, 0x00, 0x00
        /*0020*/ 	.byte	0x00, 0x00, 0x00, 0x00


//--------------------- .nv.info._Z27ComplexPointwiseMulAndScaleP6float2S0_Pdii --------------------------
	.section	.nv.info._Z27ComplexPointwiseMulAndScaleP6float2S0_Pdii,"",@"SHT_CUDA_INFO"
	.sectionflags	@""
	.align	4


	//----- nvinfo : EIATTR_CUDA_API_VERSION
	.align		4
        /*0000*/ 	.byte	0x04, 0x37
        /*0002*/ 	.short	(.L_11 - .L_10)
.L_10:
        /*0004*/ 	.word	0x00000082


	//----- nvinfo : EIATTR_KPARAM_INFO
	.align		4
.L_11:
        /*0008*/ 	.byte	0x04, 0x17
        /*000a*/ 	.short	(.L_13 - .L_12)
.L_12:
        /*000c*/ 	.word	0x00000000
        /*0010*/ 	.short	0x0004
        /*0012*/ 	.short	0x001c
        /*0014*/ 	.byte	0x00, 0xf0, 0x11, 0x00


	//----- nvinfo : EIATTR_KPARAM_INFO
	.align		4
.L_13:
        /*0018*/ 	.byte	0x04, 0x17
        /*001a*/ 	.short	(.L_15 - .L_14)
.L_14:
        /*001c*/ 	.word	0x00000000
        /*0020*/ 	.short	0x0003
        /*0022*/ 	.short	0x0018
        /*0024*/ 	.byte	0x00, 0xf0, 0x11, 0x00


	//----- nvinfo : EIATTR_KPARAM_INFO
	.align		4
.L_15:
        /*0028*/ 	.byte	0x04, 0x17
        /*002a*/ 	.short	(.L_17 - .L_16)
.L_16:
        /*002c*/ 	.word	0x00000000
        /*0030*/ 	.short	0x0002
        /*0032*/ 	.short	0x0010
        /*0034*/ 	.byte	0x00, 0xf5, 0x21, 0x00


	//----- nvinfo : EIATTR_KPARAM_INFO
	.align		4
.L_17:
        /*0038*/ 	.byte	0x04, 0x17
        /*003a*/ 	.short	(.L_19 - .L_18)
.L_18:
        /*003c*/ 	.word	0x00000000
        /*0040*/ 	.short	0x0001
        /*0042*/ 	.short	0x0008
        /*0044*/ 	.byte	0x00, 0xf5, 0x21, 0x00


	//----- nvinfo : EIATTR_KPARAM_INFO
	.align		4
.L_19:
        /*0048*/ 	.byte	0x04, 0x17
        /*004a*/ 	.short	(.L_21 - .L_20)
.L_20:
        /*004c*/ 	.word	0x00000000
        /*0050*/ 	.short	0x0000
        /*0052*/ 	.short	0x0000
        /*0054*/ 	.byte	0x00, 0xf5, 0x21, 0x00


	//----- nvinfo : EIATTR_SPARSE_MMA_MASK
	.align		4
.L_21:
        /*0058*/ 	.byte	0x03, 0x50
        /*005a*/ 	.short	0x0000


	//----- nvinfo : EIATTR_MAXREG_COUNT
	.align		4
        /*005c*/ 	.byte	0x03, 0x1b
        /*005e*/ 	.short	0x00ff


	//----- nvinfo : EIATTR_MERCURY_ISA_VERSION
	.align		4
        /*0060*/ 	.byte	0x03, 0x5f
        /*0062*/ 	.short	0x0101


	//----- nvinfo : EIATTR_VRC_CTA_INIT_COUNT
	.align		4
        /*0064*/ 	.byte	0x02, 0x4a
	.zero		1
	.zero		1


	//----- nvinfo : EIATTR_EXIT_INSTR_OFFSETS
	.align		4
        /*0068*/ 	.byte	0x04, 0x1c
        /*006a*/ 	.short	(.L_23 - .L_22)


	//   ....[0]....
.L_22:
        /*006c*/ 	.word	0x000000a0


	//   ....[1]....
        /*0070*/ 	.word	0x00000cb0


	//   ....[2]....
        /*0074*/ 	.word	0x00000fb0


	//   ....[3]....
        /*0078*/ 	.word	0x00001170


	//----- nvinfo : EIATTR_CRS_STACK_SIZE
	.align		4
.L_23:
        /*007c*/ 	.byte	0x04, 0x1e
        /*007e*/ 	.short	(.L_25 - .L_24)
.L_24:
        /*0080*/ 	.word	0x00000000


	//----- nvinfo : EIATTR_CBANK_PARAM_SIZE
	.align		4
.L_25:
        /*0084*/ 	.byte	0x03, 0x19
        /*0086*/ 	.short	0x0020


	//----- nvinfo : EIATTR_PARAM_CBANK
	.align		4
        /*0088*/ 	.byte	0x04, 0x0a
        /*008a*/ 	.short	(.L_27 - .L_26)
	.align		4
.L_26:
        /*008c*/ 	.word	index@(.nv.constant0._Z27ComplexPointwiseMulAndScaleP6float2S0_Pdii)
        /*0090*/ 	.short	0x0380
        /*0092*/ 	.short	0x0020


	//----- nvinfo : EIATTR_SW_WAR
	.align		4
.L_27:
        /*0094*/ 	.byte	0x04, 0x36
        /*0096*/ 	.short	(.L_29 - .L_28)
.L_28:
        /*0098*/ 	.word	0x00000008
.L_29:


//--------------------- .nv.callgraph             --------------------------
	.section	.nv.callgraph,"",@"SHT_CUDA_CALLGRAPH"
	.align	4
	.sectionentsize	8
	.align		4
        /*0000*/ 	.word	0x00000000
	.align		4
        /*0004*/ 	.word	0xffffffff
	.align		4
        /*0008*/ 	.word	0x00000000
	.align		4
        /*000c*/ 	.word	0xfffffffe
	.align		4
        /*0010*/ 	.word	0x00000000
	.align		4
        /*0014*/ 	.word	0xfffffffd
	.align		4
        /*0018*/ 	.word	0x00000000
	.align		4
        /*001c*/ 	.word	0xfffffffc


//--------------------- .text._Z27ComplexPointwiseMulAndScaleP6float2S0_Pdii --------------------------
	.section	.text._Z27ComplexPointwiseMulAndScaleP6float2S0_Pdii,"ax",@progbits
	.align	128
.text._Z27ComplexPointwiseMulAndScaleP6float2S0_Pdii:
        .type           _Z27ComplexPointwiseMulAndScaleP6float2S0_Pdii,@function
        .size           _Z27ComplexPointwiseMulAndScaleP6float2S0_Pdii,(.L_x_35 - _Z27ComplexPointwiseMulAndScaleP6float2S0_Pdii)
        .other          _Z27ComplexPointwiseMulAndScaleP6float2S0_Pdii,@"STO_CUDA_ENTRY STV_DEFAULT"
_Z27ComplexPointwiseMulAndScaleP6float2S0_Pdii:
[----:B------:R-:W-:Y:S01]  /*0000*/  LDC R1, c[0x0][0x37c] ;  /* 0x0000df00ff017b82 */ /* 0x000fe20000000800 */
[----:B------:R-:W0:Y:S01]  /*0010*/  S2R R3, SR_CTAID.X ;  /* 0x0000000000037919 */ /* 0x000e220000002500 */
[----:B------:R-:W1:Y:S01]  /*0020*/  LDCU.64 UR8, c[0x0][0x398] ;  /* 0x00007300ff0877ac */ /* 0x000e620008000a00 */
[----:B------:R-:W0:Y:S01]  /*0030*/  S2R R0, SR_TID.X ;  /* 0x0000000000007919 */ /* 0x000e220000002100 */
[----:B------:R-:W0:Y:S01]  /*0040*/  LDCU UR4, c[0x0][0x360] ;  /* 0x00006c00ff0477ac */ /* 0x000e220008000800 */
[----:B------:R-:W2:Y:S01]  /*0050*/  LDCU UR6, c[0x0][0x370] ;  /* 0x00006e00ff0677ac */ /* 0x000ea20008000800 */
[----:B-1----:R-:W-:Y:S01]  /*0060*/  UIADD3 UR5, UPT, UPT, UR8, -UR9, URZ ;  /* 0x8000000908057290 */ /* 0x002fe2000fffe0ff */
[----:B0-----:R-:W-:Y:S01]  /*0070*/  IMAD R3, R3, UR4, R0 ;  /* 0x0000000403037c24 */ /* 0x001fe2000f8e0200 */
[----:B--2---:R-:W-:-:S04]  /*0080*/  UIMAD UR4, UR4, UR6, URZ ;  /* 0x00000006040472a4 */ /* 0x004fc8000f8e02ff */
[----:B------:R-:W-:-:S13]  /*0090*/  ISETP.GT.AND P0, PT, R3, UR5, PT ;  /* 0x0000000503007c0c */ /* 0x000fda000bf04270 */
[----:B------:R-:W-:Y:S05]  /*00a0*/  @P0 EXIT ;  /* 0x000000000000094d */ /* 0x000fea0003800000 */
[----:B------:R-:W-:Y:S01]  /*00b0*/  UISETP.GE.AND UP0, UPT, UR9, 0x1, UPT ;  /* 0x000000010900788c */ /* 0x000fe2000bf06270 */
[----:B------:R-:W0:Y:S01]  /*00c0*/  LDCU.64 UR10, c[0x0][0x358] ;  /* 0x00006b00ff0a77ac */ /* 0x000e220008000a00 */
[----:B------:R-:W-:-:S07]  /*00d0*/  UIADD3 UR7, UPT, UPT, UR9, -0x1, URZ ;  /* 0xffffffff09077890 */ /* 0x000fce000fffe0ff */
[----:B------:R-:W-:Y:S05]  /*00e0*/  BRA.U !UP0, `(.L_x_0) ;  /* 0x0000000908f87547 */ /* 0x000fea000b800000 */
.L_x_24:
[----:B-1----:R-:W1:Y:S01]  /*00f0*/  LDCU UR6, c[0x0][0x398] ;  /* 0x00007300ff0677ac */ /* 0x002e620008000800 */
[----:B------:R-:W-:Y:S01]  /*0100*/  VIADD R0, R3, UR7 ;  /* 0x0000000703007c36 */ /* 0x000fe20008000000 */
[----:B------:R-:W-:Y:S04]  /*0110*/  BSSY.RECONVERGENT B0, `(.L_x_1) ;  /* 0x00000b7000007945 */ /* 0x000fe80003800200 */
[----:B-1----:R-:W-:-:S13]  /*0120*/  ISETP.GE.AND P0, PT, R0, UR6, PT ;  /* 0x0000000600007c0c */ /* 0x002fda000bf06270 */
[----:B------:R-:W-:Y:S05]  /*0130*/  @P0 BRA `(.L_x_2) ;  /* 0x0000000800d00947 */ /* 0x000fea0003800000 */
[----:B------:R-:W1:Y:S01]  /*0140*/  LDC.64 R14, c[0x0][0x390] ;  /* 0x0000e400ff0e7b82 */ /* 0x000e620000000a00 */
[----:B------:R-:W2:Y:S01]  /*0150*/  LDCU UR6, c[0x0][0x39c] ;  /* 0x00007380ff0677ac */ /* 0x000ea20008000800 */
[----:B------:R-:W-:Y:S01]  /*0160*/  IMAD.MOV.U32 R2, RZ, RZ, R3 ;  /* 0x000000ffff027224 */ /* 0x000fe200078e0003 */
[----:B------:R-:W-:-:S05]  /*0170*/  CS2R R8, SRZ ;  /* 0x0000000000087805 */ /* 0x000fca000001ff00 */
[----:B------:R-:W3:Y:S08]  /*0180*/  LDC.64 R12, c[0x0][0x388] ;  /* 0x0000e200ff0c7b82 */ /* 0x000ef00000000a00 */
[----:B------:R-:W4:Y:S01]  /*0190*/  LDC.64 R10, c[0x0][0x380] ;  /* 0x0000e000ff0a7b82 */ /* 0x000f220000000a00 */
[----:B--2---:R-:W-:Y:S01]  /*01a0*/  UIADD3 UR6, UPT, UPT, -UR6, URZ, URZ ;  /* 0x000000ff06067290 */ /* 0x004fe2000fffe1ff */
[----:B-1----:R-:W-:-:S05]  /*01b0*/  IMAD.WIDE R14, R3, 0x8, R14 ;  /* 0x00000008030e7825 */ /* 0x002fca00078e020e */
[----:B------:R-:W-:Y:S01]  /*01c0*/  IMAD.U32 R0, RZ, RZ, UR6 ;  /* 0x00000006ff007e24 */ /* 0x000fe2000f8e00ff */
[----:B0-----:R0:W-:Y:S06]  /*01d0*/  STG.E.64 desc[UR10][R14.64], RZ ;  /* 0x000000ff0e007986 */ /* 0x0011ec000c101b0a */
.L_x_23:
[----:B----4-:R-:W-:-:S05]  /*01e0*/  IMAD.WIDE R36, R2, 0x8, R10 ;  /* 0x0000000802247825 */ /* 0x010fca00078e020a */
[----:B------:R-:W2:Y:S01]  /*01f0*/  LDG.E R5, desc[UR10][R36.64] ;  /* 0x0000000a24057981 */ /* 0x000ea2000c1e1900 */
[----:B------:R-:W-:Y:S01]  /*0200*/  VIADD R0, R0, 0x1 ;  /* 0x0000000100007836 */ /* 0x000fe20000000000 */
[----:B------:R-:W-:Y:S01]  /*0210*/  BSSY.RECONVERGENT B1, `(.L_x_3) ;  /* 0x0000006000017945 */ /* 0x000fe20003800200 */
[----:B------:R-:W-:-:S03]  /*0220*/  MOV R4, 0x270 ;  /* 0x0000027000047802 */ /* 0x000fc60000000f00 */
[----:B------:R-:W-:Y:S01]  /*0230*/  ISETP.NE.AND P0, PT, R0, RZ, PT ;  /* 0x000000ff0000720c */ /* 0x000fe20003f05270 */
[----:B-12---:R-:W1:Y:S02]  /*0240*/  F2F.F64.F32 R6, R5 ;  /* 0x0000000500067310 */ /* 0x006e640000201800 */
[----:B-1----:R-:W-:-:S11]  /*0250*/  DADD R26, -RZ, |R6| ;  /* 0x00000000ff1a7229 */ /* 0x002fd60000000506 */
[----:B0--3--:R-:W-:Y:S05]  /*0260*/  CALL.REL.NOINC `($_Z27ComplexPointwiseMulAndScaleP6float2S0_Pdii$__internal_accurate_pow) ;  /* 0x0000001000607944 */ /* 0x009fea0003c00000 */
[----:B------:R-:W-:Y:S05]  /*0270*/  BSYNC.RECONVERGENT B1 ;  /* 0x0000000000017941 */ /* 0x000fea0003800200 */
.L_x_3:
[----:B------:R-:W-:Y:S01]  /*0280*/  DADD R18, R6, 2 ;  /* 0x4000000006127429 */ /* 0x000fe20000000000 */
[----:B------:R-:W-:Y:S01]  /*0290*/  FSETP.NEU.AND P1, PT, R5, RZ, PT ;  /* 0x000000ff0500720b */ /* 0x000fe20003f2d000 */
[----:B------:R-:W-:Y:S03]  /*02a0*/  BSSY.RECONVERGENT B1, `(.L_x_4) ;  /* 0x000000e000017945 */ /* 0x000fe60003800200 */
[----:B------:R-:W-:Y:S02]  /*02b0*/  FSEL R16, R16, RZ, P1 ;  /* 0x000000ff10107208 */ /* 0x000fe40000800000 */
[----:B------:R-:W-:-:S03]  /*02c0*/  FSEL R17, R20, RZ, P1 ;  /* 0x000000ff14117208 */ /* 0x000fc60000800000 */
[----:B------:R-:W-:-:S04]  /*02d0*/  LOP3.LUT R18, R19, 0x7ff00000, RZ, 0xc0, !PT ;  /* 0x7ff0000013127812 */ /* 0x000fc800078ec0ff */
[----:B------:R-:W-:-:S13]  /*02e0*/  ISETP.NE.AND P2, PT, R18, 0x7ff00000, PT ;  /* 0x7ff000001200780c */ /* 0x000fda0003f45270 */
[----:B------:R-:W-:Y:S05]  /*02f0*/  @P2 BRA `(.L_x_5) ;  /* 0x0000000000202947 */ /* 0x000fea0003800000 */
[----:B------:R-:W-:-:S13]  /*0300*/  FSETP.NAN.AND P1, PT, R5, R5, PT ;  /* 0x000000050500720b */ /* 0x000fda0003f28000 */
[----:B------:R-:W-:Y:S05]  /*0310*/  @P1 BRA `(.L_x_6) ;  /* 0x0000000000141947 */ /* 0x000fea0003800000 */
[----:B------:R-:W-:-:S14]  /*0320*/  DSETP.NEU.AND P1, PT, |R6|, +INF , PT ;  /* 0x7ff000000600742a */ /* 0x000fdc0003f2d200 */
[----:B------:R-:W-:Y:S05]  /*0330*/  @P1 BRA `(.L_x_5) ;  /* 0x0000000000101947 */ /* 0x000fea0003800000 */
[----:B------:R-:W-:Y:S02]  /*0340*/  IMAD.MOV.U32 R16, RZ, RZ, 0x0 ;  /* 0x00000000ff107424 */ /* 0x000fe400078e00ff */
[----:B------:R-:W-:Y:S01]  /*0350*/  IMAD.MOV.U32 R17, RZ, RZ, 0x7ff00000 ;  /* 0x7ff00000ff117424 */ /* 0x000fe200078e00ff */
[----:B------:R-:W-:Y:S06]  /*0360*/  BRA `(.L_x_5) ;  /* 0x0000000000047947 */ /* 0x000fec0003800000 */
.L_x_6:
[----:B------:R-:W-:-:S11]  /*0370*/  DADD R16, R6, 2 ;  /* 0x4000000006107429 */ /* 0x000fd60000000000 */
.L_x_5:
[----:B------:R-:W-:Y:S05]  /*0380*/  BSYNC.RECONVERGENT B1 ;  /* 0x0000000000017941 */ /* 0x000fea0003800200 */
.L_x_4:
[----:B------:R-:W2:Y:S01]  /*0390*/  LDG.E R35, desc[UR10][R36.64+0x4] ;  /* 0x0000040a24237981 */ /* 0x000ea2000c1e1900 */
[----:B------:R-:W-:Y:S01]  /*03a0*/  FSETP.NEU.AND P1, PT, R5, 1, PT ;  /* 0x3f8000000500780b */ /* 0x000fe20003f2d000 */
[----:B------:R-:W-:Y:S01]  /*03b0*/  BSSY.RECONVERGENT B1, `(.L_x_7) ;  /* 0x0000007000017945 */ /* 0x000fe20003800200 */
[----:B------:R-:W-:Y:S02]  /*03c0*/  MOV R4, 0x420 ;  /* 0x0000042000047802 */ /* 0x000fe40000000f00 */
[----:B------:R-:W-:Y:S02]  /*03d0*/  FSEL R6, R16, RZ, P1 ;  /* 0x000000ff10067208 */ /* 0x000fe40000800000 */
[----:B------:R-:W-:Y:S01]  /*03e0*/  FSEL R7, R17, 1.875, P1 ;  /* 0x3ff0000011077808 */ /* 0x000fe20000800000 */
[----:B--2---:R-:W0:Y:S02]  /*03f0*/  F2F.F64.F32 R32, R35 ;  /* 0x0000002300207310 */ /* 0x004e240000201800 */
[----:B0-----:R-:W-:-:S11]  /*0400*/  DADD R26, -RZ, |R32| ;  /* 0x00000000ff1a7229 */ /* 0x001fd60000000520 */
[----:B------:R-:W-:Y:S05]  /*0410*/  CALL.REL.NOINC `($_Z27ComplexPointwiseMulAndScaleP6float2S0_Pdii$__internal_accurate_pow) ;  /* 0x0000000c00f47944 */ /* 0x000fea0003c00000 */
[----:B------:R-:W-:Y:S05]  /*0420*/  BSYNC.RECONVERGENT B1 ;  /* 0x0000000000017941 */ /* 0x000fea0003800200 */
.L_x_7:
        /* <DEDUP_REMOVED lines=15> */
.L_x_10:
[----:B------:R-:W-:-:S11]  /*0520*/  DADD R16, R32, 2 ;  /* 0x4000000020107429 */ /* 0x000fd60000000000 */
.L_x_9:
[----:B------:R-:W-:Y:S05]  /*0530*/  BSYNC.RECONVERGENT B1 ;  /* 0x0000000000017941 */ /* 0x000fea0003800200 */
.L_x_8:
[----:B------:R-:W-:-:S05]  /*0540*/  IMAD.WIDE R18, R3, 0x8, R12 ;  /* 0x0000000803127825 */ /* 0x000fca00078e020c */
[----:B------:R-:W2:Y:S01]  /*0550*/  LDG.E R5, desc[UR10][R18.64] ;  /* 0x0000000a12057981 */ /* 0x000ea2000c1e1900 */
[----:B------:R-:W-:Y:S01]  /*0560*/  FSETP.NEU.AND P1, PT, R35, 1, PT ;  /* 0x3f8000002300780b */ /* 0x000fe20003f2d000 */
[----:B------:R-:W-:Y:S01]  /*0570*/  BSSY.RECONVERGENT B1, `(.L_x_11) ;  /* 0x0000008000017945 */ /* 0x000fe20003800200 */
[----:B------:R-:W-:Y:S02]  /*0580*/  MOV R4, 0x5f0 ;  /* 0x000005f000047802 */ /* 0x000fe40000000f00 */
[----:B------:R-:W-:Y:S02]  /*0590*/  FSEL R16, R16, RZ, P1 ;  /* 0x000000ff10107208 */ /* 0x000fe40000800000 */
[----:B------:R-:W-:-:S06]  /*05a0*/  FSEL R17, R17, 1.875, P1 ;  /* 0x3ff0000011117808 */ /* 0x000fcc0000800000 */
[----:B------:R-:W-:Y:S01]  /*05b0*/  DADD R6, R6, R16 ;  /* 0x0000000006067229 */ /* 0x000fe20000000010 */
[----:B--2---:R-:W0:Y:S02]  /*05c0*/  F2F.F64.F32 R32, R5 ;  /* 0x0000000500207310 */ /* 0x004e240000201800 */
[----:B0-----:R-:W-:-:S11]  /*05d0*/  DADD R26, -RZ, |R32| ;  /* 0x00000000ff1a7229 */ /* 0x001fd60000000520 */
[----:B------:R-:W-:Y:S05]  /*05e0*/  CALL.REL.NOINC `($_Z27ComplexPointwiseMulAndScaleP6float2S0_Pdii$__internal_accurate_pow) ;  /* 0x0000000c00807944 */ /* 0x000fea0003c00000 */
[----:B------:R-:W-:Y:S05]  /*05f0*/  BSYNC.RECONVERGENT B1 ;  /* 0x0000000000017941 */ /* 0x000fea0003800200 */
.L_x_11:
        /* <DEDUP_REMOVED lines=15> */
.L_x_14:
[----:B------:R-:W-:-:S11]  /*06f0*/  DADD R16, R32, 2 ;  /* 0x4000000020107429 */ /* 0x000fd60000000000 */
.L_x_13:
[----:B------:R-:W-:Y:S05]  /*0700*/  BSYNC.RECONVERGENT B1 ;  /* 0x0000000000017941 */ /* 0x000fea0003800200 */
.L_x_12:
[----:B------:R-:W-:-:S05]  /*0710*/  IMAD.WIDE R18, R3, 0x8, R12 ;  /* 0x0000000803127825 */ /* 0x000fca00078e020c */
        /* <DEDUP_REMOVED lines=10> */
.L_x_15:
        /* <DEDUP_REMOVED lines=12> */
[----:B------:R-:W-:Y:S01]  /*0880*/  IMAD.MOV.U32 R16, RZ, RZ, 0x0 ;  /* 0x00000000ff107424 */ /* 0x000fe200078e00ff */
[----:B------:R-:W-:Y:S01]  /*0890*/  MOV R17, 0x7ff00000 ;  /* 0x7ff0000000117802 */ /* 0x000fe20000000f00 */
[----:B------:R-:W-:Y:S06]  /*08a0*/  BRA `(.L_x_17) ;  /* 0x0000000000047947 */ /* 0x000fec0003800000 */
.L_x_18:
[----:B------:R-:W-:-:S11]  /*08b0*/  DADD R16, R32, 2 ;  /* 0x4000000020107429 */ /* 0x000fd60000000000 */
.L_x_17:
[----:B------:R-:W-:Y:S05]  /*08c0*/  BSYNC.RECONVERGENT B1 ;  /* 0x0000000000017941 */ /* 0x000fea0003800200 */
.L_x_16:
[----:B------:R-:W-:Y:S01]  /*08d0*/  FSETP.NEU.AND P1, PT, R35, 1, PT ;  /* 0x3f8000002300780b */ /* 0x000fe20003f2d000 */
[----:B------:R-:W-:Y:S03]  /*08e0*/  BSSY.RECONVERGENT B1, `(.L_x_19) ;  /* 0x000001a000017945 */ /* 0x000fe60003800200 */
[----:B------:R-:W-:Y:S01]  /*08f0*/  FSEL R20, R16, RZ, P1 ;  /* 0x000000ff10147208 */ /* 0x000fe20000800000 */
[----:B------:R-:W-:Y:S01]  /*0900*/  IMAD.MOV.U32 R16, RZ, RZ, 0x0 ;  /* 0x00000000ff107424 */ /* 0x000fe200078e00ff */
[----:B------:R-:W-:Y:S01]  /*0910*/  FSEL R21, R17, 1.875, P1 ;  /* 0x3ff0000011157808 */ /* 0x000fe20000800000 */
[----:B------:R-:W-:-:S05]  /*0920*/  IMAD.MOV.U32 R17, RZ, RZ, 0x3fd80000 ;  /* 0x3fd80000ff117424 */ /* 0x000fca00078e00ff */
[----:B------:R-:W-:-:S06]  /*0930*/  DADD R20, R36, R20 ;  /* 0x0000000024147229 */ /* 0x000fcc0000000014 */
[----:B------:R-:W0:Y:S04]  /*0940*/  MUFU.RSQ64H R23, R21 ;  /* 0x0000001500177308 */ /* 0x000e280000001c00 */
[----:B------:R-:W-:-:S05]  /*0950*/  VIADD R22, R21, 0xfcb00000 ;  /* 0xfcb0000015167836 */ /* 0x000fca0000000000 */
[----:B------:R-:W-:Y:S01]  /*0960*/  ISETP.GE.U32.AND P1, PT, R22, 0x7ca00000, PT ;  /* 0x7ca000001600780c */ /* 0x000fe20003f26070 */
[----:B0-----:R-:W-:-:S08]  /*0970*/  DMUL R4, R22, R22 ;  /* 0x0000001616047228 */ /* 0x001fd00000000000 */
[----:B------:R-:W-:-:S08]  /*0980*/  DFMA R4, R20, -R4, 1 ;  /* 0x3ff000001404742b */ /* 0x000fd00000000804 */
[----:B------:R-:W-:Y:S02]  /*0990*/  DFMA R16, R4, R16, 0.5 ;  /* 0x3fe000000410742b */ /* 0x000fe40000000010 */
[----:B------:R-:W-:-:S08]  /*09a0*/  DMUL R4, R22, R4 ;  /* 0x0000000416047228 */ /* 0x000fd00000000000 */
[----:B------:R-:W-:-:S08]  /*09b0*/  DFMA R26, R16, R4, R22 ;  /* 0x00000004101a722b */ /* 0x000fd00000000016 */
[----:B------:R-:W-:Y:S02]  /*09c0*/  DMUL R24, R20, R26 ;  /* 0x0000001a14187228 */ /* 0x000fe40000000000 */
[----:B------:R-:W-:Y:S02]  /*09d0*/  VIADD R17, R27, 0xfff00000 ;  /* 0xfff000001b117836 */ /* 0x000fe40000000000 */
[----:B------:R-:W-:-:S04]  /*09e0*/  IMAD.MOV.U32 R16, RZ, RZ, R26 ;  /* 0x000000ffff107224 */ /* 0x000fc800078e001a */
[----:B------:R-:W-:-:S08]  /*09f0*/  DFMA R18, R24, -R24, R20 ;  /* 0x800000181812722b */ /* 0x000fd00000000014 */
[----:B------:R-:W-:Y:S01]  /*0a00*/  DFMA R4, R18, R16, R24 ;  /* 0x000000101204722b */ /* 0x000fe20000000018 */
[----:B------:R-:W-:Y:S10]  /*0a10*/  @!P1 BRA `(.L_x_20) ;  /* 0x0000000000189947 */ /* 0x000ff40003800000 */
[----:B------:R-:W-:Y:S02]  /*0a20*/  IMAD.MOV.U32 R16, RZ, RZ, R26 ;  /* 0x000000ffff107224 */ /* 0x000fe400078e001a */
[----:B------:R-:W-:Y:S01]  /*0a30*/  IMAD.MOV.U32 R26, RZ, RZ, R22 ;  /* 0x000000ffff1a7224 */ /* 0x000fe200078e0016 */
[----:B------:R-:W-:-:S07]  /*0a40*/  MOV R22, 0xa60 ;  /* 0x00000a6000167802 */ /* 0x000fce0000000f00 */
[----:B------:R-:W-:Y:S05]  /*0a50*/  CALL.REL.NOINC `($__internal_0_$__cuda_sm20_dsqrt_rn_f64_mediumpath_v1) ;  /* 0x0000000400c87944 */ /* 0x000fea0003c00000 */
[----:B------:R-:W-:Y:S02]  /*0a60*/  IMAD.MOV.U32 R4, RZ, RZ, R16 ;  /* 0x000000ffff047224 */ /* 0x000fe400078e0010 */
[----:B------:R-:W-:-:S07]  /*0a70*/  IMAD.MOV.U32 R5, RZ, RZ, R17 ;  /* 0x000000ffff057224 */ /* 0x000fce00078e0011 */
.L_x_20:
[----:B------:R-:W-:Y:S05]  /*0a80*/  BSYNC.RECONVERGENT B1 ;  /* 0x0000000000017941 */ /* 0x000fea0003800200 */
.L_x_19:
[----:B------:R-:W0:Y:S01]  /*0a90*/  MUFU.RSQ64H R23, R7 ;  /* 0x0000000700177308 */ /* 0x000e220000001c00 */
[----:B------:R-:W-:Y:S01]  /*0aa0*/  IADD3 R22, PT, PT, R7, -0x3500000, RZ ;  /* 0xfcb0000007167810 */ /* 0x000fe20007ffe0ff */
[----:B------:R-:W-:Y:S01]  /*0ab0*/  IMAD.MOV.U32 R18, RZ, RZ, 0x0 ;  /* 0x00000000ff127424 */ /* 0x000fe200078e00ff */
[----:B------:R-:W-:Y:S01]  /*0ac0*/  BSSY.RECONVERGENT B1, `(.L_x_21) ;  /* 0x0000016000017945 */ /* 0x000fe20003800200 */
[----:B------:R-:W-:Y:S01]  /*0ad0*/  IMAD.MOV.U32 R19, RZ, RZ, 0x3fd80000 ;  /* 0x3fd80000ff137424 */ /* 0x000fe200078e00ff */
[----:B------:R-:W-:Y:S02]  /*0ae0*/  ISETP.GE.U32.AND P1, PT, R22, 0x7ca00000, PT ;  /* 0x7ca000001600780c */ /* 0x000fe40003f26070 */
        /* <DEDUP_REMOVED lines=13> */
[----:B------:R-:W-:Y:S01]  /*0bc0*/  MOV R22, 0xc00 ;  /* 0x00000c0000167802 */ /* 0x000fe20000000f00 */
[----:B------:R-:W-:Y:S02]  /*0bd0*/  IMAD.MOV.U32 R20, RZ, RZ, R6 ;  /* 0x000000ffff147224 */ /* 0x000fe400078e0006 */
[----:B------:R-:W-:-:S07]  /*0be0*/  IMAD.MOV.U32 R21, RZ, RZ, R7 ;  /* 0x000000ffff157224 */ /* 0x000fce00078e0007 */
[----:B------:R-:W-:Y:S05]  /*0bf0*/  CALL.REL.NOINC `($__internal_0_$__cuda_sm20_dsqrt_rn_f64_mediumpath_v1) ;  /* 0x0000000400607944 */ /* 0x000fea0003c00000 */
[----:B------:R-:W-:Y:S01]  /*0c00*/  IMAD.MOV.U32 R20, RZ, RZ, R16 ;  /* 0x000000ffff147224 */ /* 0x000fe200078e0010 */
[----:B------:R-:W-:-:S07]  /*0c10*/  MOV R21, R17 ;  /* 0x0000001100157202 */ /* 0x000fce0000000f00 */
.L_x_22:
[----:B------:R-:W-:Y:S05]  /*0c20*/  BSYNC.RECONVERGENT B1 ;  /* 0x0000000000017941 */ /* 0x000fea0003800200 */
.L_x_21:
[----:B------:R-:W-:Y:S01]  /*0c30*/  DADD R4, R20, -R4 ;  /* 0x0000000014047229 */ /* 0x000fe20000000804 */
[----:B------:R-:W-:-:S07]  /*0c40*/  VIADD R2, R2, 0x1 ;  /* 0x0000000102027836 */ /* 0x000fce0000000000 */
[----:B------:R-:W-:-:S07]  /*0c50*/  DADD R8, |R4|, R8 ;  /* 0x0000000004087229 */ /* 0x000fce0000000208 */
[----:B------:R1:W-:Y:S01]  /*0c60*/  STG.E.64 desc[UR10][R14.64], R8 ;  /* 0x000000080e007986 */ /* 0x0003e2000c101b0a */
[----:B------:R-:W-:Y:S05]  /*0c70*/  @P0 BRA `(.L_x_23) ;  /* 0xfffffff400580947 */ /* 0x000fea000383ffff */
.L_x_2:
[----:B0-----:R-:W-:Y:S05]  /*0c80*/  BSYNC.RECONVERGENT B0 ;  /* 0x0000000000007941 */ /* 0x001fea0003800200 */
.L_x_1:
[----:B------:R-:W-:-:S05]  /*0c90*/  VIADD R3, R3, UR4 ;  /* 0x0000000403037c36 */ /* 0x000fca0008000000 */
[----:B------:R-:W-:-:S13]  /*0ca0*/  ISETP.GT.AND P0, PT, R3, UR5, PT ;  /* 0x0000000503007c0c */ /* 0x000fda000bf04270 */
[----:B------:R-:W-:Y:S05]  /*0cb0*/  @P0 EXIT ;  /* 0x000000000000094d */ /* 0x000fea0003800000 */
[----:B------:R-:W-:Y:S05]  /*0cc0*/  BRA `(.L_x_24) ;  /* 0xfffffff400087947 */ /* 0x000fea000383ffff */
.L_x_0:
[----:B------:R-:W-:Y:S02]  /*0cd0*/  UISETP.LT.U32.AND UP0, UPT, UR4, 0x1, UPT ;  /* 0x000000010400788c */ /* 0x000fe4000bf01070 */
[----:B------:R-:W-:Y:S01]  /*0ce0*/  VIADD R0, R3, UR4 ;  /* 0x0000000403007c36 */ /* 0x000fe20008000000 */
[----:B------:R-:W-:Y:S01]  /*0cf0*/  UIADD3 UR6, UPT, UPT, UR5, 0x1, URZ ;  /* 0x0000000105067890 */ /* 0x000fe2000fffe0ff */
[----:B------:R-:W-:Y:S01]  /*0d00*/  BSSY.RECONVERGENT B0, `(.L_x_25) ;  /* 0x000002a000007945 */ /* 0x000fe20003800200 */
[----:B------:R-:W-:-:S04]  /*0d10*/  USEL UR8, UR4, 0x1, !UP0 ;  /* 0x0000000104087887 */ /* 0x000fc8000c000000 */
[C---:B------:R-:W-:Y:S02]  /*0d20*/  ISETP.GE.AND P0, PT, R0.reuse, UR6, PT ;  /* 0x0000000600007c0c */ /* 0x040fe4000bf06270 */
[----:B------:R-:W-:Y:S01]  /*0d30*/  IMAD R9, RZ, RZ, -UR8 ;  /* 0x80000008ff097e24 */ /* 0x000fe2000f8e02ff */
[----:B------:R-:W-:Y:S02]  /*0d40*/  VIMNMX R7, PT, PT, R0, UR6, !PT ;  /* 0x0000000600077c48 */ /* 0x000fe4000ffe0100 */
[----:B------:R-:W1:Y:S01]  /*0d50*/  I2F.U32.RP R6, UR8 ;  /* 0x0000000800067d06 */ /* 0x000e620008209000 */
[----:B------:R-:W-:Y:S02]  /*0d60*/  SEL R2, RZ, 0x1, P0 ;  /* 0x00000001ff027807 */ /* 0x000fe40000000000 */
[----:B------:R-:W-:Y:S02]  /*0d70*/  ISETP.NE.U32.AND P2, PT, RZ, UR8, PT ;  /* 0x00000008ff007c0c */ /* 0x000fe4000bf45070 */
[----:B------:R-:W-:-:S03]  /*0d80*/  IADD3 R7, PT, PT, R7, -R0, -R2 ;  /* 0x8000000007077210 */ /* 0x000fc60007ffe802 */
[----:B-1----:R-:W1:Y:S02]  /*0d90*/  MUFU.RCP R6, R6 ;  /* 0x0000000600067308 */ /* 0x002e640000001000 */
[----:B-1----:R-:W-:-:S06]  /*0da0*/  VIADD R4, R6, 0xffffffe ;  /* 0x0ffffffe06047836 */ /* 0x002fcc0000000000 */
[----:B------:R1:W2:Y:S02]  /*0db0*/  F2I.FTZ.U32.TRUNC.NTZ R5, R4 ;  /* 0x0000000400057305 */ /* 0x0002a4000021f000 */
[----:B-1----:R-:W-:Y:S02]  /*0dc0*/  IMAD.MOV.U32 R4, RZ, RZ, RZ ;  /* 0x000000ffff047224 */ /* 0x002fe400078e00ff */
[----:B--2---:R-:W-:-:S04]  /*0dd0*/  IMAD R9, R9, R5, RZ ;  /* 0x0000000509097224 */ /* 0x004fc800078e02ff */
[----:B------:R-:W-:-:S06]  /*0de0*/  IMAD.HI.U32 R6, R5, R9, R4 ;  /* 0x0000000905067227 */ /* 0x000fcc00078e0004 */
[----:B------:R-:W-:-:S04]  /*0df0*/  IMAD.HI.U32 R5, R6, R7, RZ ;  /* 0x0000000706057227 */ /* 0x000fc800078e00ff */
[----:B------:R-:W-:-:S04]  /*0e00*/  IMAD.MOV R0, RZ, RZ, -R5 ;  /* 0x000000ffff007224 */ /* 0x000fc800078e0a05 */
[----:B------:R-:W-:-:S05]  /*0e10*/  IMAD R7, R0, UR8, R7 ;  /* 0x0000000800077c24 */ /* 0x000fca000f8e0207 */
[----:B------:R-:W-:-:S13]  /*0e20*/  ISETP.GE.U32.AND P0, PT, R7, UR8, PT ;  /* 0x0000000807007c0c */ /* 0x000fda000bf06070 */
[----:B------:R-:W-:Y:S02]  /*0e30*/  @P0 VIADD R7, R7, -UR8 ;  /* 0x8000000807070c36 */ /* 0x000fe40008000000 */
[----:B------:R-:W-:-:S03]  /*0e40*/  @P0 VIADD R5, R5, 0x1 ;  /* 0x0000000105050836 */ /* 0x000fc60000000000 */
[----:B------:R-:W-:-:S13]  /*0e50*/  ISETP.GE.U32.AND P1, PT, R7, UR8, PT ;  /* 0x0000000807007c0c */ /* 0x000fda000bf26070 */
[----:B------:R-:W-:Y:S02]  /*0e60*/  @P1 IADD3 R5, PT, PT, R5, 0x1, RZ ;  /* 0x0000000105051810 */ /* 0x000fe40007ffe0ff */
[----:B------:R-:W-:-:S05]  /*0e70*/  @!P2 LOP3.LUT R5, RZ, UR8, RZ, 0x33, !PT ;  /* 0x00000008ff05ac12 */ /* 0x000fca000f8e33ff */
[----:B------:R-:W-:-:S05]  /*0e80*/  IMAD.IADD R0, R2, 0x1, R5 ;  /* 0x0000000102007824 */ /* 0x000fca00078e0205 */
[C---:B------:R-:W-:Y:S02]  /*0e90*/  LOP3.LUT R2, R0.reuse, 0x3, RZ, 0xc0, !PT ;  /* 0x0000000300027812 */ /* 0x040fe400078ec0ff */
[----:B------:R-:W-:Y:S02]  /*0ea0*/  ISETP.GE.U32.AND P1, PT, R0, 0x3, PT ;  /* 0x000000030000780c */ /* 0x000fe40003f26070 */
[----:B------:R-:W-:-:S13]  /*0eb0*/  ISETP.NE.AND P0, PT, R2, 0x3, PT ;  /* 0x000000030200780c */ /* 0x000fda0003f05270 */
[----:B------:R-:W-:Y:S05]  /*0ec0*/  @!P0 BRA `(.L_x_26) ;  /* 0x0000000000348947 */ /* 0x000fea0003800000 */
[----:B------:R-:W1:Y:S01]  /*0ed0*/  LDC R9, c[0x0][0x398] ;  /* 0x0000e600ff097b82 */ /* 0x000e620000000800 */
[----:B------:R-:W-:Y:S02]  /*0ee0*/  VIADD R0, R0, 0x1 ;  /* 0x0000000100007836 */ /* 0x000fe40000000000 */
[----:B------:R-:W-:-:S03]  /*0ef0*/  IMAD.MOV.U32 R2, RZ, RZ, RZ ;  /* 0x000000ffff027224 */ /* 0x000fc600078e00ff */
[----:B------:R-:W-:-:S07]  /*0f00*/  LOP3.LUT R7, R0, 0x3, RZ, 0xc0, !PT ;  /* 0x0000000300077812 */ /* 0x000fce00078ec0ff */
.L_x_27:
[----:B------:R-:W-:Y:S02]  /*0f10*/  VIADD R0, R3, UR7 ;  /* 0x0000000703007c36 */ /* 0x000fe40008000000 */
[----:B------:R-:W-:-:S03]  /*0f20*/  VIADD R2, R2, 0x1 ;  /* 0x0000000102027836 */ /* 0x000fc60000000000 */
[----:B-1----:R-:W-:-:S13]  /*0f30*/  ISETP.GE.AND P0, PT, R0, R9, PT ;  /* 0x000000090000720c */ /* 0x002fda0003f06270 */
[----:B------:R-:W1:Y:S02]  /*0f40*/  @!P0 LDC.64 R4, c[0x0][0x390] ;  /* 0x0000e400ff048b82 */ /* 0x000e640000000a00 */
[----:B-1----:R-:W-:-:S04]  /*0f50*/  @!P0 IMAD.WIDE R4, R3, 0x8, R4 ;  /* 0x0000000803048825 */ /* 0x002fc800078e0204 */
[----:B------:R-:W-:Y:S01]  /*0f60*/  VIADD R3, R3, UR4 ;  /* 0x0000000403037c36 */ /* 0x000fe20008000000 */
[----:B0-----:R2:W-:Y:S01]  /*0f70*/  @!P0 STG.E.64 desc[UR10][R4.64], RZ ;  /* 0x000000ff04008986 */ /* 0x0015e2000c101b0a */
[----:B------:R-:W-:-:S13]  /*0f80*/  ISETP.NE.AND P0, PT, R2, R7, PT ;  /* 0x000000070200720c */ /* 0x000fda0003f05270 */
[----:B--2---:R-:W-:Y:S05]  /*0f90*/  @P0 BRA `(.L_x_27) ;  /* 0xfffffffc00dc0947 */ /* 0x004fea000383ffff */
.L_x_26:
[----:B0-----:R-:W-:Y:S05]  /*0fa0*/  BSYNC.RECONVERGENT B0 ;  /* 0x0000000000007941 */ /* 0x001fea0003800200 */
.L_x_25:
[----:B------:R-:W-:Y:S05]  /*0fb0*/  @!P1 EXIT ;  /* 0x000000000000994d */ /* 0x000fea0003800000 */
[----:B------:R-:W0:Y:S02]  /*0fc0*/  LDCU UR6, c[0x0][0x398] ;  /* 0x00007300ff0677ac */ /* 0x000e240008000800 */
.L_x_28:
[C---:B------:R-:W-:Y:S02]  /*0fd0*/  VIADD R2, R3.reuse, UR7 ;  /* 0x0000000703027c36 */ /* 0x040fe40008000000 */
[----:B------:R-:W-:Y:S02]  /*0fe0*/  VIADD R13, R3, UR4 ;  /* 0x00000004030d7c36 */ /* 0x000fe40008000000 */
[C---:B----4-:R-:W-:Y:S01]  /*0ff0*/  VIADD R4, R2.reuse, UR4 ;  /* 0x0000000402047c36 */ /* 0x050fe20008000000 */
[----:B0-----:R-:W-:Y:S01]  /*1000*/  ISETP.GE.AND P0, PT, R2, UR6, PT ;  /* 0x0000000602007c0c */ /* 0x001fe2000bf06270 */
[----:B------:R-:W-:Y:S02]  /*1010*/  VIADD R15, R13, UR4 ;  /* 0x000000040d0f7c36 */ /* 0x000fe40008000000 */
[C---:B------:R-:W-:Y:S01]  /*1020*/  VIADD R5, R4.reuse, UR4 ;  /* 0x0000000404057c36 */ /* 0x040fe20008000000 */
[----:B------:R-:W-:Y:S01]  /*1030*/  ISETP.GE.AND P1, PT, R4, UR6, PT ;  /* 0x0000000604007c0c */ /* 0x000fe2000bf26270 */
[----:B------:R-:W-:-:S03]  /*1040*/  VIADD R17, R15, UR4 ;  /* 0x000000040f117c36 */ /* 0x000fc60008000000 */
[C---:B------:R-:W-:Y:S02]  /*1050*/  IADD3 R0, PT, PT, R5.reuse, UR4, RZ ;  /* 0x0000000405007c10 */ /* 0x040fe4000fffe0ff */
[----:B------:R-:W-:Y:S02]  /*1060*/  ISETP.GE.AND P2, PT, R5, UR6, PT ;  /* 0x0000000605007c0c */ /* 0x000fe4000bf46270 */
[----:B------:R-:W-:Y:S01]  /*1070*/  ISETP.GE.AND P3, PT, R0, UR6, PT ;  /* 0x0000000600007c0c */ /* 0x000fe2000bf66270 */
[----:B------:R-:W0:Y:S08]  /*1080*/  @!P0 LDC.64 R4, c[0x0][0x390] ;  /* 0x0000e400ff048b82 */ /* 0x000e300000000a00 */
[----:B------:R-:W1:Y:S08]  /*1090*/  @!P1 LDC.64 R6, c[0x0][0x390] ;  /* 0x0000e400ff069b82 */ /* 0x000e700000000a00 */
[----:B------:R-:W2:Y:S08]  /*10a0*/  @!P2 LDC.64 R8, c[0x0][0x390] ;  /* 0x0000e400ff08ab82 */ /* 0x000eb00000000a00 */
[----:B------:R-:W3:Y:S01]  /*10b0*/  @!P3 LDC.64 R10, c[0x0][0x390] ;  /* 0x0000e400ff0abb82 */ /* 0x000ee20000000a00 */
[----:B0-----:R-:W-:-:S04]  /*10c0*/  @!P0 IMAD.WIDE R4, R3, 0x8, R4 ;  /* 0x0000000803048825 */ /* 0x001fc800078e0204 */
[----:B------:R-:W-:Y:S01]  /*10d0*/  VIADD R3, R17, UR4 ;  /* 0x0000000411037c36 */ /* 0x000fe20008000000 */
[----:B------:R4:W-:Y:S01]  /*10e0*/  @!P0 STG.E.64 desc[UR10][R4.64], RZ ;  /* 0x000000ff04008986 */ /* 0x0009e2000c101b0a */
[----:B-1----:R-:W-:-:S03]  /*10f0*/  @!P1 IMAD.WIDE R6, R13, 0x8, R6 ;  /* 0x000000080d069825 */ /* 0x002fc600078e0206 */
[----:B------:R-:W-:Y:S02]  /*1100*/  ISETP.GT.AND P0, PT, R3, UR5, PT ;  /* 0x0000000503007c0c */ /* 0x000fe4000bf04270 */
[----:B------:R4:W-:Y:S01]  /*1110*/  @!P1 STG.E.64 desc[UR10][R6.64], RZ ;  /* 0x000000ff06009986 */ /* 0x0009e2000c101b0a */
[----:B--2---:R-:W-:-:S05]  /*1120*/  @!P2 IMAD.WIDE R8, R15, 0x8, R8 ;  /* 0x000000080f08a825 */ /* 0x004fca00078e0208 */
[----:B------:R4:W-:Y:S01]  /*1130*/  @!P2 STG.E.64 desc[UR10][R8.64], RZ ;  /* 0x000000ff0800a986 */ /* 0x0009e2000c101b0a */
[----:B---3--:R-:W-:-:S05]  /*1140*/  @!P3 IMAD.WIDE R10, R17, 0x8, R10 ;  /* 0x00000008110ab825 */ /* 0x008fca00078e020a */
[----:B------:R4:W-:Y:S01]  /*1150*/  @!P3 STG.E.64 desc[UR10][R10.64], RZ ;  /* 0x000000ff0a00b986 */ /* 0x0009e2000c101b0a */
[----:B------:R-:W-:Y:S05]  /*1160*/  @!P0 BRA `(.L_x_28) ;  /* 0xfffffffc00988947 */ /* 0x000fea000383ffff */
[----:B------:R-:W-:Y:S05]  /*1170*/  EXIT ;  /* 0x000000000000794d */ /* 0x000fea0003800000 */
        .weak           $__internal_0_$__cuda_sm20_dsqrt_rn_f64_mediumpath_v1
        .type           $__internal_0_$__cuda_sm20_dsqrt_rn_f64_mediumpath_v1,@function
        .size           $__internal_0_$__cuda_sm20_dsqrt_rn_f64_mediumpath_v1,($_Z27ComplexPointwiseMulAndScaleP6float2S0_Pdii$__internal_accurate_pow - $__internal_0_$__cuda_sm20_dsqrt_rn_f64_mediumpath_v1)
$__internal_0_$__cuda_sm20_dsqrt_rn_f64_mediumpath_v1:
[----:B------:R-:W-:Y:S01]  /*1180*/  ISETP.GE.U32.AND P1, PT, R26, -0x3400000, PT ;  /* 0xfcc000001a00780c */ /* 0x000fe20003f26070 */
[----:B------:R-:W-:-:S12]  /*1190*/  BSSY.RECONVERGENT B2, `(.L_x_29) ;  /* 0x0000023000027945 */ /* 0x000fd80003800200 */
[----:B------:R-:W-:Y:S05]  /*11a0*/  @!P1 BRA `(.L_x_30) ;  /* 0x0000000000209947 */ /* 0x000fea0003800000 */
[----:B------:R-:W-:-:S10]  /*11b0*/  DFMA.RM R16, R18, R16, R24 ;  /* 0x000000101210722b */ /* 0x000fd40000004018 */
[----:B------:R-:W-:-:S05]  /*11c0*/  IADD3 R18, P1, PT, R16, 0x1, RZ ;  /* 0x0000000110127810 */ /* 0x000fca0007f3e0ff */
[----:B------:R-:W-:-:S06]  /*11d0*/  IMAD.X R19, RZ, RZ, R17, P1 ;  /* 0x000000ffff137224 */ /* 0x000fcc00008e0611 */
[----:B------:R-:W-:-:S08]  /*11e0*/  DFMA.RP R20, -R16, R18, R20 ;  /* 0x000000121014722b */ /* 0x000fd00000008114 */
[----:B------:R-:W-:-:S06]  /*11f0*/  DSETP.GT.AND P1, PT, R20, RZ, PT ;  /* 0x000000ff1400722a */ /* 0x000fcc0003f24000 */
[----:B------:R-:W-:Y:S02]  /*1200*/  FSEL R16, R18, R16, P1 ;  /* 0x0000001012107208 */ /* 0x000fe40000800000 */
[----:B------:R-:W-:Y:S01]  /*1210*/  FSEL R17, R19, R17, P1 ;  /* 0x0000001113117208 */ /* 0x000fe20000800000 */
[----:B------:R-:W-:Y:S06]  /*1220*/  BRA `(.L_x_31) ;  /* 0x0000000000647947 */ /* 0x000fec0003800000 */
.L_x_30:
[----:B------:R-:W-:-:S14]  /*1230*/  DSETP.NE.AND P1, PT, R20, RZ, PT ;  /* 0x000000ff1400722a */ /* 0x000fdc0003f25000 */
[----:B------:R-:W-:Y:S05]  /*1240*/  @!P1 BRA `(.L_x_32) ;  /* 0x0000000000589947 */ /* 0x000fea0003800000 */
[----:B------:R-:W-:-:S13]  /*1250*/  ISETP.GE.AND P1, PT, R21, RZ, PT ;  /* 0x000000ff1500720c */ /* 0x000fda0003f26270 */
[----:B------:R-:W-:Y:S02]  /*1260*/  @!P1 IMAD.MOV.U32 R16, RZ, RZ, 0x0 ;  /* 0x00000000ff109424 */ /* 0x000fe400078e00ff */
[----:B------:R-:W-:Y:S01]  /*1270*/  @!P1 IMAD.MOV.U32 R17, RZ, RZ, -0x80000 ;  /* 0xfff80000ff119424 */ /* 0x000fe200078e00ff */
[----:B------:R-:W-:Y:S06]  /*1280*/  @!P1 BRA `(.L_x_31) ;  /* 0x00000000004c9947 */ /* 0x000fec0003800000 */
[----:B------:R-:W-:-:S13]  /*1290*/  ISETP.GT.AND P1, PT, R21, 0x7fefffff, PT ;  /* 0x7fefffff1500780c */ /* 0x000fda0003f24270 */
[----:B------:R-:W-:Y:S05]  /*12a0*/  @P1 BRA `(.L_x_32) ;  /* 0x0000000000401947 */ /* 0x000fea0003800000 */
[----:B------:R-:W-:Y:S01]  /*12b0*/  DMUL R20, R20, 8.11296384146066816958e+31 ;  /* 0x4690000014147828 */ /* 0x000fe20000000000 */
[----:B------:R-:W-:Y:S01]  /*12c0*/  IMAD.MOV.U32 R16, RZ, RZ, RZ ;  /* 0x000000ffff107224 */ /* 0x000fe200078e00ff */
[----:B------:R-:W-:Y:S01]  /*12d0*/  MOV R25, 0x3fd80000 ;  /* 0x3fd8000000197802 */ /* 0x000fe20000000f00 */
[----:B------:R-:W-:-:S03]  /*12e0*/  IMAD.MOV.U32 R24, RZ, RZ, 0x0 ;  /* 0x00000000ff187424 */ /* 0x000fc600078e00ff */
[----:B------:R-:W0:Y:S02]  /*12f0*/  MUFU.RSQ64H R17, R21 ;  /* 0x0000001500117308 */ /* 0x000e240000001c00 */
[----:B0-----:R-:W-:-:S08]  /*1300*/  DMUL R18, R16, R16 ;  /* 0x0000001010127228 */ /* 0x001fd00000000000 */
[----:B------:R-:W-:-:S08]  /*1310*/  DFMA R18, R20, -R18, 1 ;  /* 0x3ff000001412742b */ /* 0x000fd00000000812 */
[----:B------:R-:W-:Y:S02]  /*1320*/  DFMA R24, R18, R24, 0.5 ;  /* 0x3fe000001218742b */ /* 0x000fe40000000018 */
[----:B------:R-:W-:-:S08]  /*1330*/  DMUL R18, R16, R18 ;  /* 0x0000001210127228 */ /* 0x000fd00000000000 */
[----:B------:R-:W-:-:S08]  /*1340*/  DFMA R18, R24, R18, R16 ;  /* 0x000000121812722b */ /* 0x000fd00000000010 */
[----:B------:R-:W-:Y:S02]  /*1350*/  DMUL R16, R20, R18 ;  /* 0x0000001214107228 */ /* 0x000fe40000000000 */
[----:B------:R-:W-:-:S06]  /*1360*/  VIADD R19, R19, 0xfff00000 ;  /* 0xfff0000013137836 */ /* 0x000fcc0000000000 */
[----:B------:R-:W-:-:S08]  /*1370*/  DFMA R24, R16, -R16, R20 ;  /* 0x800000101018722b */ /* 0x000fd00000000014 */
[----:B------:R-:W-:-:S10]  /*1380*/  DFMA R16, R18, R24, R16 ;  /* 0x000000181210722b */ /* 0x000fd40000000010 */
[----:B------:R-:W-:Y:S01]  /*1390*/  VIADD R17, R17, 0xfcb00000 ;  /* 0xfcb0000011117836 */ /* 0x000fe20000000000 */
[----:B------:R-:W-:Y:S06]  /*13a0*/  BRA `(.L_x_31) ;  /* 0x0000000000047947 */ /* 0x000fec0003800000 */
.L_x_32:
[----:B------:R-:W-:-:S11]  /*13b0*/  DADD R16, R20, R20 ;  /* 0x0000000014107229 */ /* 0x000fd60000000014 */
.L_x_31:
[----:B------:R-:W-:Y:S05]  /*13c0*/  BSYNC.RECONVERGENT B2 ;  /* 0x0000000000027941 */ /* 0x000fea0003800200 */
.L_x_29:
[----:B------:R-:W-:-:S04]  /*13d0*/  IMAD.MOV.U32 R23, RZ, RZ, 0x0 ;  /* 0x00000000ff177424 */ /* 0x000fc800078e00ff */
[----:B------:R-:W-:Y:S05]  /*13e0*/  RET.REL.NODEC R22 `(_Z27ComplexPointwiseMulAndScaleP6float2S0_Pdii) ;  /* 0xffffffec16047950 */ /* 0x000fea0003c3ffff */
        .type           $_Z27ComplexPointwiseMulAndScaleP6float2S0_Pdii$__internal_accurate_pow,@function
        .size           $_Z27ComplexPointwiseMulAndScaleP6float2S0_Pdii$__internal_accurate_pow,(.L_x_35 - $_Z27ComplexPointwiseMulAndScaleP6float2S0_Pdii$__internal_accurate_pow)
$_Z27ComplexPointwiseMulAndScaleP6float2S0_Pdii$__internal_accurate_pow:
[----:B------:R-:W-:Y:S01]  /*13f0*/  ISETP.GT.U32.AND P1, PT, R27, 0xfffff, PT ;  /* 0x000fffff1b00780c */ /* 0x000fe20003f24070 */
[--C-:B------:R-:W-:Y:S01]  /*1400*/  IMAD.MOV.U32 R16, RZ, RZ, R27.reuse ;  /* 0x000000ffff107224 */ /* 0x100fe200078e001b */
[----:B------:R-:W-:Y:S01]  /*1410*/  UMOV UR8, 0x7d2cafe2 ;  /* 0x7d2cafe200087882 */ /* 0x000fe20000000000 */
[----:B------:R-:W-:Y:S01]  /*1420*/  IMAD.MOV.U32 R18, RZ, RZ, R26 ;  /* 0x000000ffff127224 */ /* 0x000fe200078e001a */
[----:B------:R-:W-:Y:S01]  /*1430*/  UMOV UR9, 0x3eb0f5ff ;  /* 0x3eb0f5ff00097882 */ /* 0x000fe20000000000 */
[----:B------:R-:W-:Y:S01]  /*1440*/  IMAD.MOV.U32 R20, RZ, RZ, 0x41ad3b5a ;  /* 0x41ad3b5aff147424 */ /* 0x000fe200078e00ff */
[----:B------:R-:W-:Y:S01]  /*1450*/  SHF.R.U32.HI R34, RZ, 0x14, R27 ;  /* 0x00000014ff227819 */ /* 0x000fe2000001161b */
[----:B------:R-:W-:Y:S01]  /*1460*/  IMAD.MOV.U32 R21, RZ, RZ, 0x3ed0f5d2 ;  /* 0x3ed0f5d2ff157424 */ /* 0x000fe200078e00ff */
[----:B------:R-:W-:Y:S01]  /*1470*/  UMOV UR12, 0x3b39803f ;  /* 0x3b39803f000c7882 */ /* 0x000fe20000000000 */
[----:B------:R-:W-:-:S04]  /*1480*/  UMOV UR13, 0x3c7abc9e ;  /* 0x3c7abc9e000d7882 */ /* 0x000fc80000000000 */
[----:B------:R-:W-:-:S10]  /*1490*/  @!P1 DMUL R28, R26, 1.80143985094819840000e+16 ;  /* 0x435000001a1c9828 */ /* 0x000fd40000000000 */
[----:B------:R-:W-:Y:S01]  /*14a0*/  @!P1 IMAD.MOV.U32 R16, RZ, RZ, R29 ;  /* 0x000000ffff109224 */ /* 0x000fe200078e001d */
[----:B------:R-:W-:Y:S01]  /*14b0*/  @!P1 LEA.HI R34, R29, 0xffffffca, RZ, 0xc ;  /* 0xffffffca1d229811 */ /* 0x000fe200078f60ff */
[----:B------:R-:W-:-:S03]  /*14c0*/  @!P1 IMAD.MOV.U32 R18, RZ, RZ, R28 ;  /* 0x000000ffff129224 */ /* 0x000fc600078e001c */
[----:B------:R-:W-:-:S04]  /*14d0*/  LOP3.LUT R19, R16, 0x800fffff, RZ, 0xc0, !PT ;  /* 0x800fffff10137812 */ /* 0x000fc800078ec0ff */
[----:B------:R-:W-:-:S04]  /*14e0*/  LOP3.LUT R19, R19, 0x3ff00000, RZ, 0xfc, !PT ;  /* 0x3ff0000013137812 */ /* 0x000fc800078efcff */
[----:B------:R-:W-:-:S13]  /*14f0*/  ISETP.GE.U32.AND P2, PT, R19, 0x3ff6a09f, PT ;  /* 0x3ff6a09f1300780c */ /* 0x000fda0003f46070 */
[----:B------:R-:W-:-:S04]  /*1500*/  @P2 VIADD R16, R19, 0xfff00000 ;  /* 0xfff0000013102836 */ /* 0x000fc80000000000 */
[----:B------:R-:W-:Y:S01]  /*1510*/  @P2 IMAD.MOV.U32 R19, RZ, RZ, R16 ;  /* 0x000000ffff132224 */ /* 0x000fe200078e0010 */
[----:B------:R-:W-:-:S05]  /*1520*/  MOV R16, RZ ;  /* 0x000000ff00107202 */ /* 0x000fca0000000f00 */
[C---:B------:R-:W-:Y:S02]  /*1530*/  DADD R24, R18.reuse, 1 ;  /* 0x3ff0000012187429 */ /* 0x040fe40000000000 */
[----:B------:R-:W-:-:S04]  /*1540*/  DADD R18, R18, -1 ;  /* 0xbff0000012127429 */ /* 0x000fc80000000000 */
[----:B------:R-:W0:Y:S02]  /*1550*/  MUFU.RCP64H R17, R25 ;  /* 0x0000001900117308 */ /* 0x000e240000001800 */
[----:B0-----:R-:W-:-:S08]  /*1560*/  DFMA R22, -R24, R16, 1 ;  /* 0x3ff000001816742b */ /* 0x001fd00000000110 */
[----:B------:R-:W-:-:S08]  /*1570*/  DFMA R22, R22, R22, R22 ;  /* 0x000000161616722b */ /* 0x000fd00000000016 */
[----:B------:R-:W-:-:S08]  /*1580*/  DFMA R22, R16, R22, R16 ;  /* 0x000000161016722b */ /* 0x000fd00000000010 */
[----:B------:R-:W-:-:S08]  /*1590*/  DMUL R16, R18, R22 ;  /* 0x0000001612107228 */ /* 0x000fd00000000000 */
[----:B------:R-:W-:-:S08]  /*15a0*/  DFMA R16, R18, R22, R16 ;  /* 0x000000161210722b */ /* 0x000fd00000000010 */
[----:B------:R-:W-:-:S08]  /*15b0*/  DMUL R30, R16, R16 ;  /* 0x00000010101e7228 */ /* 0x000fd00000000000 */
[----:B------:R-:W-:Y:S01]  /*15c0*/  DFMA R20, R30, UR8, R20 ;  /* 0x000000081e147c2b */ /* 0x000fe20008000014 */
[----:B------:R-:W-:Y:S01]  /*15d0*/  UMOV UR8, 0x75488a3f ;  /* 0x75488a3f00087882 */ /* 0x000fe20000000000 */
[----:B------:R-:W-:-:S06]  /*15e0*/  UMOV UR9, 0x3ef3b20a ;  /* 0x3ef3b20a00097882 */ /* 0x000fcc0000000000 */
[----:B------:R-:W-:Y:S01]  /*15f0*/  DFMA R24, R30, R20, UR8 ;  /* 0x000000081e187e2b */ /* 0x000fe20008000014 */
[----:B------:R-:W-:Y:S01]  /*1600*/  UMOV UR8, 0xe4faecd5 ;  /* 0xe4faecd500087882 */ /* 0x000fe20000000000 */
[----:B------:R-:W-:Y:S01]  /*1610*/  UMOV UR9, 0x3f1745cd ;  /* 0x3f1745cd00097882 */ /* 0x000fe20000000000 */
[----:B------:R-:W-:-:S05]  /*1620*/  DADD R20, R18, -R16 ;  /* 0x0000000012147229 */ /* 0x000fca0000000810 */
[----:B------:R-:W-:Y:S01]  /*1630*/  DFMA R24, R30, R24, UR8 ;  /* 0x000000081e187e2b */ /* 0x000fe20008000018 */
[----:B------:R-:W-:Y:S01]  /*1640*/  UMOV UR8, 0x258a578b ;  /* 0x258a578b00087882 */ /* 0x000fe20000000000 */
[----:B------:R-:W-:Y:S01]  /*1650*/  UMOV UR9, 0x3f3c71c7 ;  /* 0x3f3c71c700097882 */ /* 0x000fe20000000000 */
[----:B------:R-:W-:-:S05]  /*1660*/  DADD R20, R20, R20 ;  /* 0x0000000014147229 */ /* 0x000fca0000000014 */
[----:B------:R-:W-:Y:S01]  /*1670*/  DFMA R24, R30, R24, UR8 ;  /* 0x000000081e187e2b */ /* 0x000fe20008000018 */
[----:B------:R-:W-:Y:S01]  /*1680*/  UMOV UR8, 0x9242b910 ;  /* 0x9242b91000087882 */ /* 0x000fe20000000000 */
[----:B------:R-:W-:Y:S01]  /*1690*/  UMOV UR9, 0x3f624924 ;  /* 0x3f62492400097882 */ /* 0x000fe20000000000 */
[----:B------:R-:W-:-:S05]  /*16a0*/  DFMA R20, R18, -R16, R20 ;  /* 0x800000101214722b */ /* 0x000fca0000000014 */
[----:B------:R-:W-:Y:S01]  /*16b0*/  DFMA R24, R30, R24, UR8 ;  /* 0x000000081e187e2b */ /* 0x000fe20008000018 */
[----:B------:R-:W-:Y:S01]  /*16c0*/  UMOV UR8, 0x99999dfb ;  /* 0x99999dfb00087882 */ /* 0x000fe20000000000 */
[----:B------:R-:W-:Y:S01]  /*16d0*/  UMOV UR9, 0x3f899999 ;  /* 0x3f89999900097882 */ /* 0x000fe20000000000 */
[----:B------:R-:W-:-:S05]  /*16e0*/  DMUL R20, R22, R20 ;  /* 0x0000001416147228 */ /* 0x000fca0000000000 */
[----:B------:R-:W-:Y:S01]  /*16f0*/  DFMA R24, R30, R24, UR8 ;  /* 0x000000081e187e2b */ /* 0x000fe20008000018 */
[----:B------:R-:W-:Y:S01]  /*1700*/  UMOV UR8, 0x55555555 ;  /* 0x5555555500087882 */ /* 0x000fe20000000000 */
[----:B------:R-:W-:-:S03]  /*1710*/  UMOV UR9, 0x3fb55555 ;  /* 0x3fb5555500097882 */ /* 0x000fc60000000000 */
[----:B------:R-:W-:Y:S02]  /*1720*/  VIADD R27, R21, 0x100000 ;  /* 0x00100000151b7836 */ /* 0x000fe40000000000 */
[----:B------:R-:W-:Y:S01]  /*1730*/  IMAD.MOV.U32 R26, RZ, RZ, R20 ;  /* 0x000000ffff1a7224 */ /* 0x000fe200078e0014 */
[----:B------:R-:W-:-:S08]  /*1740*/  DFMA R18, R30, R24, UR8 ;  /* 0x000000081e127e2b */ /* 0x000fd00008000018 */
[----:B------:R-:W-:Y:S01]  /*1750*/  DADD R22, -R18, UR8 ;  /* 0x0000000812167e29 */ /* 0x000fe20008000100 */
[----:B------:R-:W-:Y:S01]  /*1760*/  UMOV UR8, 0xb9e7b0 ;  /* 0x00b9e7b000087882 */ /* 0x000fe20000000000 */
[----:B------:R-:W-:-:S06]  /*1770*/  UMOV UR9, 0x3c46a4cb ;  /* 0x3c46a4cb00097882 */ /* 0x000fcc0000000000 */
[----:B------:R-:W-:Y:S02]  /*1780*/  DFMA R22, R30, R24, R22 ;  /* 0x000000181e16722b */ /* 0x000fe40000000016 */
[----:B------:R-:W-:-:S06]  /*1790*/  DMUL R24, R16, R16 ;  /* 0x0000001010187228 */ /* 0x000fcc0000000000 */
[----:B------:R-:W-:Y:S01]  /*17a0*/  DADD R22, R22, -UR8 ;  /* 0x8000000816167e29 */ /* 0x000fe20008000000 */
[----:B------:R-:W-:Y:S01]  /*17b0*/  UMOV UR8, 0x80000000 ;  /* 0x8000000000087882 */ /* 0x000fe20000000000 */
[----:B------:R-:W-:Y:S01]  /*17c0*/  DFMA R28, R16, R16, -R24 ;  /* 0x00000010101c722b */ /* 0x000fe20000000818 */
[----:B------:R-:W-:-:S07]  /*17d0*/  UMOV UR9, 0x43300000 ;  /* 0x4330000000097882 */ /* 0x000fce0000000000 */
[C---:B------:R-:W-:Y:S02]  /*17e0*/  DFMA R26, R16.reuse, R26, R28 ;  /* 0x0000001a101a722b */ /* 0x040fe4000000001c */
[----:B------:R-:W-:-:S08]  /*17f0*/  DMUL R28, R16, R24 ;  /* 0x00000018101c7228 */ /* 0x000fd00000000000 */
[----:B------:R-:W-:-:S08]  /*1800*/  DFMA R30, R16, R24, -R28 ;  /* 0x00000018101e722b */ /* 0x000fd0000000081c */
[----:B------:R-:W-:Y:S02]  /*1810*/  DFMA R30, R20, R24, R30 ;  /* 0x00000018141e722b */ /* 0x000fe4000000001e */
[----:B------:R-:W-:-:S06]  /*1820*/  DADD R24, R18, R22 ;  /* 0x0000000012187229 */ /* 0x000fcc0000000016 */
[----:B------:R-:W-:Y:S02]  /*1830*/  DFMA R26, R16, R26, R30 ;  /* 0x0000001a101a722b */ /* 0x000fe4000000001e */
[----:B------:R-:W-:-:S08]  /*1840*/  DADD R30, R18, -R24 ;  /* 0x00000000121e7229 */ /* 0x000fd00000000818 */
[----:B------:R-:W-:Y:S02]  /*1850*/  DADD R30, R22, R30 ;  /* 0x00000000161e7229 */ /* 0x000fe4000000001e */
[----:B------:R-:W-:-:S08]  /*1860*/  DMUL R22, R24, R28 ;  /* 0x0000001c18167228 */ /* 0x000fd00000000000 */
[----:B------:R-:W-:-:S08]  /*1870*/  DFMA R18, R24, R28, -R22 ;  /* 0x0000001c1812722b */ /* 0x000fd00000000816 */
[----:B------:R-:W-:-:S08]  /*1880*/  DFMA R18, R24, R26, R18 ;  /* 0x0000001a1812722b */ /* 0x000fd00000000012 */
[----:B------:R-:W-:-:S08]  /*1890*/  DFMA R30, R30, R28, R18 ;  /* 0x0000001c1e1e722b */ /* 0x000fd00000000012 */
[----:B------:R-:W-:-:S08]  /*18a0*/  DADD R24, R22, R30 ;  /* 0x0000000016187229 */ /* 0x000fd0000000001e */
[--C-:B------:R-:W-:Y:S02]  /*18b0*/  DADD R18, R16, R24.reuse ;  /* 0x0000000010127229 */ /* 0x100fe40000000018 */
[----:B------:R-:W-:-:S06]  /*18c0*/  DADD R22, R22, -R24 ;  /* 0x0000000016167229 */ /* 0x000fcc0000000818 */
[----:B------:R-:W-:Y:S02]  /*18d0*/  DADD R16, R16, -R18 ;  /* 0x0000000010107229 */ /* 0x000fe40000000812 */
[----:B------:R-:W-:-:S06]  /*18e0*/  DADD R22, R30, R22 ;  /* 0x000000001e167229 */ /* 0x000fcc0000000016 */
[----:B------:R-:W-:-:S08]  /*18f0*/  DADD R16, R24, R16 ;  /* 0x0000000018107229 */ /* 0x000fd00000000010 */
[----:B------:R-:W-:Y:S01]  /*1900*/  DADD R22, R22, R16 ;  /* 0x0000000016167229 */ /* 0x000fe20000000010 */
[C---:B------:R-:W-:Y:S02]  /*1910*/  VIADD R16, R34.reuse, 0xfffffc01 ;  /* 0xfffffc0122107836 */ /* 0x040fe40000000000 */
[----:B------:R-:W-:Y:S02]  /*1920*/  @P2 VIADD R16, R34, 0xfffffc02 ;  /* 0xfffffc0222102836 */ /* 0x000fe40000000000 */
[----:B------:R-:W-:-:S03]  /*1930*/  IMAD.MOV.U32 R17, RZ, RZ, 0x43300000 ;  /* 0x43300000ff117424 */ /* 0x000fc600078e00ff */
[----:B------:R-:W-:Y:S01]  /*1940*/  DADD R20, R20, R22 ;  /* 0x0000000014147229 */ /* 0x000fe20000000016 */
[----:B------:R-:W-:-:S06]  /*1950*/  LOP3.LUT R16, R16, 0x80000000, RZ, 0x3c, !PT ;  /* 0x8000000010107812 */ /* 0x000fcc00078e3cff */
[----:B------:R-:W-:Y:S01]  /*1960*/  DADD R22, R16, -UR8 ;  /* 0x8000000810167e29 */ /* 0x000fe20008000000 */
[----:B------:R-:W-:Y:S01]  /*1970*/  UMOV UR8, 0xfefa39ef ;  /* 0xfefa39ef00087882 */ /* 0x000fe20000000000 */
[----:B------:R-:W-:Y:S01]  /*1980*/  DADD R24, R18, R20 ;  /* 0x0000000012187229 */ /* 0x000fe20000000014 */
[----:B------:R-:W-:-:S07]  /*1990*/  UMOV UR9, 0x3fe62e42 ;  /* 0x3fe62e4200097882 */ /* 0x000fce0000000000 */
[--C-:B------:R-:W-:Y:S02]  /*19a0*/  DFMA R16, R22, UR8, R24.reuse ;  /* 0x0000000816107c2b */ /* 0x100fe40008000018 */
[----:B------:R-:W-:-:S06]  /*19b0*/  DADD R26, R18, -R24 ;  /* 0x00000000121a7229 */ /* 0x000fcc0000000818 */
[----:B------:R-:W-:Y:S02]  /*19c0*/  DFMA R18, R22, -UR8, R16 ;  /* 0x8000000816127c2b */ /* 0x000fe40008000010 */
[----:B------:R-:W-:-:S06]  /*19d0*/  DADD R26, R20, R26 ;  /* 0x00000000141a7229 */ /* 0x000fcc000000001a */
[----:B------:R-:W-:-:S08]  /*19e0*/  DADD R18, -R24, R18 ;  /* 0x0000000018127229 */ /* 0x000fd00000000112 */
[----:B------:R-:W-:-:S08]  /*19f0*/  DADD R18, R26, -R18 ;  /* 0x000000001a127229 */ /* 0x000fd00000000812 */
[----:B------:R-:W-:-:S08]  /*1a00*/  DFMA R20, R22, UR12, R18 ;  /* 0x0000000c16147c2b */ /* 0x000fd00008000012 */
[----:B------:R-:W-:-:S08]  /*1a10*/  DADD R18, R16, R20 ;  /* 0x0000000010127229 */ /* 0x000fd00000000014 */
[----:B------:R-:W-:Y:S02]  /*1a20*/  DADD R16, R16, -R18 ;  /* 0x0000000010107229 */ /* 0x000fe40000000812 */
[----:B------:R-:W-:-:S06]  /*1a30*/  DMUL R22, R18, 2 ;  /* 0x4000000012167828 */ /* 0x000fcc0000000000 */
[----:B------:R-:W-:Y:S02]  /*1a40*/  DADD R20, R20, R16 ;  /* 0x0000000014147229 */ /* 0x000fe40000000010 */
[----:B------:R-:W-:-:S08]  /*1a50*/  DFMA R18, R18, 2, -R22 ;  /* 0x400000001212782b */ /* 0x000fd00000000816 */
[----:B------:R-:W-:Y:S01]  /*1a60*/  DFMA R20, R20, 2, R18 ;  /* 0x400000001414782b */ /* 0x000fe20000000012 */
[----:B------:R-:W-:Y:S02]  /*1a70*/  IMAD.MOV.U32 R18, RZ, RZ, 0x652b82fe ;  /* 0x652b82feff127424 */ /* 0x000fe400078e00ff */
[----:B------:R-:W-:-:S05]  /*1a80*/  IMAD.MOV.U32 R19, RZ, RZ, 0x3ff71547 ;  /* 0x3ff71547ff137424 */ /* 0x000fca00078e00ff */
[----:B------:R-:W-:-:S08]  /*1a90*/  DADD R24, R22, R20 ;  /* 0x0000000016187229 */ /* 0x000fd00000000014 */
[----:B------:R-:W-:Y:S02]  /*1aa0*/  DFMA R18, R24, R18, 6.75539944105574400000e+15 ;  /* 0x433800001812742b */ /* 0x000fe40000000012 */
[----:B------:R-:W-:Y:S01]  /*1ab0*/  FSETP.GEU.AND P1, PT, |R25|, 4.1917929649353027344, PT ;  /* 0x4086232b1900780b */ /* 0x000fe20003f2e200 */
[----:B------:R-:W-:-:S05]  /*1ac0*/  DADD R22, R22, -R24 ;  /* 0x0000000016167229 */ /* 0x000fca0000000818 */
[----:B------:R-:W-:-:S03]  /*1ad0*/  DADD R16, R18, -6.75539944105574400000e+15 ;  /* 0xc338000012107429 */ /* 0x000fc60000000000 */
[----:B------:R-:W-:-:S05]  /*1ae0*/  DADD R20, R20, R22 ;  /* 0x0000000014147229 */ /* 0x000fca0000000016 */
[----:B------:R-:W-:Y:S01]  /*1af0*/  DFMA R26, R16, -UR8, R24 ;  /* 0x80000008101a7c2b */ /* 0x000fe20008000018 */
[----:B------:R-:W-:Y:S01]  /*1b00*/  UMOV UR8, 0x3b39803f ;  /* 0x3b39803f00087882 */ /* 0x000fe20000000000 */
[----:B------:R-:W-:-:S06]  /*1b10*/  UMOV UR9, 0x3c7abc9e ;  /* 0x3c7abc9e00097882 */ /* 0x000fcc0000000000 */
[----:B------:R-:W-:Y:S01]  /*1b20*/  DFMA R26, R16, -UR8, R26 ;  /* 0x80000008101a7c2b */ /* 0x000fe2000800001a */
[----:B------:R-:W-:Y:S01]  /*1b30*/  UMOV UR8, 0x69ce2bdf ;  /* 0x69ce2bdf00087882 */ /* 0x000fe20000000000 */
[----:B------:R-:W-:Y:S01]  /*1b40*/  MOV R16, 0xfca213ea ;  /* 0xfca213ea00107802 */ /* 0x000fe20000000f00 */
[----:B------:R-:W-:Y:S01]  /*1b50*/  IMAD.MOV.U32 R17, RZ, RZ, 0x3e928af3 ;  /* 0x3e928af3ff117424 */ /* 0x000fe200078e00ff */
[----:B------:R-:W-:-:S05]  /*1b60*/  UMOV UR9, 0x3e5ade15 ;  /* 0x3e5ade1500097882 */ /* 0x000fca0000000000 */
[----:B------:R-:W-:Y:S01]  /*1b70*/  DFMA R16, R26, UR8, R16 ;  /* 0x000000081a107c2b */ /* 0x000fe20008000010 */
[----:B------:R-:W-:Y:S01]  /*1b80*/  UMOV UR8, 0x62401315 ;  /* 0x6240131500087882 */ /* 0x000fe20000000000 */
[----:B------:R-:W-:-:S06]  /*1b90*/  UMOV UR9, 0x3ec71dee ;  /* 0x3ec71dee00097882 */ /* 0x000fcc0000000000 */
[----:B------:R-:W-:Y:S01]  /*1ba0*/  DFMA R16, R26, R16, UR8 ;  /* 0x000000081a107e2b */ /* 0x000fe20008000010 */
        /* <DEDUP_REMOVED lines=20> */
[----:B------:R-:W-:-:S08]  /*1cf0*/  DFMA R16, R26, R16, UR8 ;  /* 0x000000081a107e2b */ /* 0x000fd00008000010 */
[----:B------:R-:W-:-:S08]  /*1d00*/  DFMA R16, R26, R16, 1 ;  /* 0x3ff000001a10742b */ /* 0x000fd00000000010 */
[----:B------:R-:W-:-:S10]  /*1d10*/  DFMA R16, R26, R16, 1 ;  /* 0x3ff000001a10742b */ /* 0x000fd40000000010 */
[----:B------:R-:W-:Y:S02]  /*1d20*/  IMAD R23, R18, 0x100000, R17 ;  /* 0x0010000012177824 */ /* 0x000fe400078e0211 */
[----:B------:R-:W-:Y:S01]  /*1d30*/  IMAD.MOV.U32 R22, RZ, RZ, R16 ;  /* 0x000000ffff167224 */ /* 0x000fe200078e0010 */
[----:B------:R-:W-:Y:S06]  /*1d40*/  @!P1 BRA `(.L_x_33) ;  /* 0x0000000000309947 */ /* 0x000fec0003800000 */
[----:B------:R-:W-:Y:S01]  /*1d50*/  FSETP.GEU.AND P2, PT, |R25|, 4.2275390625, PT ;  /* 0x408748001900780b */ /* 0x000fe20003f4e200 */
[C---:B------:R-:W-:Y:S02]  /*1d60*/  DADD R22, R24.reuse, +INF ;  /* 0x7ff0000018167429 */ /* 0x040fe40000000000 */
[----:B------:R-:W-:-:S08]  /*1d70*/  DSETP.GEU.AND P1, PT, R24, RZ, PT ;  /* 0x000000ff1800722a */ /* 0x000fd00003f2e000 */
[----:B------:R-:W-:Y:S02]  /*1d80*/  FSEL R22, R22, RZ, P1 ;  /* 0x000000ff16167208 */ /* 0x000fe40000800000 */
[----:B------:R-:W-:Y:S02]  /*1d90*/  @!P2 LEA.HI R19, R18, R18, RZ, 0x1 ;  /* 0x000000121213a211 */ /* 0x000fe400078f08ff */
[----:B------:R-:W-:Y:S02]  /*1da0*/  FSEL R23, R23, RZ, P1 ;  /* 0x000000ff17177208 */ /* 0x000fe40000800000 */
[----:B------:R-:W-:-:S05]  /*1db0*/  @!P2 SHF.R.S32.HI R19, RZ, 0x1, R19 ;  /* 0x00000001ff13a819 */ /* 0x000fca0000011413 */
[----:B------:R-:W-:Y:S02]  /*1dc0*/  @!P2 IMAD.IADD R18, R18, 0x1, -R19 ;  /* 0x000000011212a824 */ /* 0x000fe400078e0a13 */
[----:B------:R-:W-:-:S03]  /*1dd0*/  @!P2 IMAD R17, R19, 0x100000, R17 ;  /* 0x001000001311a824 */ /* 0x000fc600078e0211 */
[----:B------:R-:W-:Y:S01]  /*1de0*/  @!P2 LEA R19, R18, 0x3ff00000, 0x14 ;  /* 0x3ff000001213a811 */ /* 0x000fe200078ea0ff */
[----:B------:R-:W-:-:S06]  /*1df0*/  @!P2 IMAD.MOV.U32 R18, RZ, RZ, RZ ;  /* 0x000000ffff12a224 */ /* 0x000fcc00078e00ff */
[----:B------:R-:W-:-:S11]  /*1e00*/  @!P2 DMUL R22, R16, R18 ;  /* 0x000000121016a228 */ /* 0x000fd60000000000 */
.L_x_33:
[----:B------:R-:W-:Y:S01]  /*1e10*/  DFMA R20, R20, R22, R22 ;  /* 0x000000161414722b */ /* 0x000fe20000000016 */
[----:B------:R-:W-:Y:S01]  /*1e20*/  IMAD.MOV.U32 R18, RZ, RZ, R4 ;  /* 0x000000ffff127224 */ /* 0x000fe200078e0004 */
[----:B------:R-:W-:Y:S01]  /*1e30*/  DSETP.NEU.AND P1, PT, |R22|, +INF , PT ;  /* 0x7ff000001600742a */ /* 0x000fe20003f2d200 */
[----:B------:R-:W-:-:S07]  /*1e40*/  IMAD.MOV.U32 R19, RZ, RZ, 0x0 ;  /* 0x00000000ff137424 */ /* 0x000fce00078e00ff */
[----:B------:R-:W-:Y:S02]  /*1e50*/  FSEL R16, R22, R20, !P1 ;  /* 0x0000001416107208 */ /* 0x000fe40004800000 */
[----:B------:R-:W-:Y:S01]  /*1e60*/  FSEL R20, R23, R21, !P1 ;  /* 0x0000001517147208 */ /* 0x000fe20004800000 */
[----:B------:R-:W-:Y:S06]  /*1e70*/  RET.REL.NODEC R18 `(_Z27ComplexPointwiseMulAndScaleP6float2S0_Pdii) ;  /* 0xffffffe012607950 */ /* 0x000fec0003c3ffff */
.L_x_34:
[----:B------:R-:W-:-:S00]  /*1e80*/  BRA `(.L_x_34) ;  /* 0xfffffffc00fc7947 */ /* 0x000fc0000383ffff */
[----:B------:R-:W-:-:S00]  /*1e90*/  NOP ;  /* 0x0000000000007918 */ /* 0x000fc00000000000 */
        /* <DEDUP_REMOVED lines=14> */
.L_x_35:


//--------------------- .nv.shared.reserved.0     --------------------------
	.section	.nv.shared.reserved.0,"aw",@nobits
	.weak		__nv_reservedSMEM_offset_0_alias
	.size		__nv_reservedSMEM_offset_0_alias, 0, 64
	.other		__nv_reservedSMEM_offset_0_alias,@"STO_CUDA_RESERVED_SHARED STV_DEFAULT"
__nv_reservedSMEM_offset_0_alias:
	.zero		0
	.zero		64


//--------------------- .nv.constant0._Z27ComplexPointwiseMulAndScaleP6float2S0_Pdii --------------------------
	.section	.nv.constant0._Z27ComplexPointwiseMulAndScaleP6float2S0_Pdii,"a",@progbits
	.sectionflags	@""
	.align	4
.nv.constant0._Z27ComplexPointwiseMulAndScaleP6float2S0_Pdii:
	.zero		928


//--------------------- SYMBOLS --------------------------

	.type		.nv.reservedSmem.offset0,@object
	.size		.nv.reservedSmem.offset0,0x4
